	.target	sm_90a

	.elftype	@"ET_EXEC"


//--------------------- .note.nv.tkinfo           --------------------------
	.section	.note.nv.tkinfo,"",@"SHT_NOTE"
	.sectionflags	@"SHF_NOTE_NV_TKINFO"
	.tkinfo
        /*0018*/ 	.word	0x00000002
        /*0030*/ 	.string	""
        /*0030*/ 	.string	"ptxas"
        /*0030*/ 	.string	"Cuda compilation tools, release 13.0, V13.0.88"
        /*0030*/ 	.string	"Build cuda_13.0.r13.0/compiler.36424714_0"
        /*0030*/ 	.string	"-arch sm_90a -m 64 "



//--------------------- .note.nv.cuinfo           --------------------------
	.section	.note.nv.cuinfo,"",@"SHT_NOTE"
	.sectionflags	@"SHF_NOTE_NV_CUINFO"
        /*0018*/ 	.short	0x0002
        /*001a*/ 	.short	0x005a
        /*001c*/ 	.short	0x0082
	.zero		2


//--------------------- .nv.info                  --------------------------
	.section	.nv.info,"",@"SHT_CUDA_INFO"
	.align	4


	//----- nvinfo : EIATTR_REGCOUNT
	.align		4
        /*0000*/ 	.byte	0x04, 0x2f
        /*0002*/ 	.short	(.L_15 - .L_14)
	.align		4
.L_14:
        /*0004*/ 	.word	index@(_ZN7cutlass13device_kernelINS_4gemm6kernel13GemmUniversalIN4cute5tupleIJiiiiEEENS1_10collective13CollectiveMmaINS1_34MainloopSm90TmaGmmaWarpSpecializedILi3ENS5_IJNS4_1CILi1EEESB_SB_EEENS1_35KernelTmaWarpSpecializedCooperativeEEENS5_IJNSA_ILi128EEENSA_ILi256EEESF_EEENS_10bfloat16_tENS5_IJlSB_lEEESI_SJ_NS4_8TiledMMAINS4_8MMA_AtomIJNS4_4SM904GMMA28MMA_64x256x16_F32BF16BF16_SSILNSN_5MajorE0ELSP_0ELNSN_7ScaleInE1ELSQ_1EEEEEENS4_6LayoutINS5_IJNSA_ILi2EEESB_SB_EEENS5_IJSB_NSA_ILi0EEESW_EEEEENS5_IJNS4_10UnderscoreESZ_SZ_EEEEENS4_13SM90_TMA_LOADENS4_14ComposedLayoutINS4_7SwizzleILi3ELi4ELi3EEENS4_18smem_ptr_flag_bitsILi16EEENST_INS5_IJNSA_ILi8EEENSA_ILi64EEEEEENS5_IJS19_SB_EEEEEEEvNS4_8identityES12_S1D_vS1E_EENS_8epilogue10collective6detail29Sm90TmaWarpSpecializedAdapterINS1H_15DefaultEpilogueISI_SJ_SJ_NS1G_6thread17LinearCombinationISI_Li1EffLNS1L_9ScaleType4KindE0ELNS_15FloatRoundStyleE2ESI_EENS1_15EpilogueDefaultEEEEEvvEEEEvNT_6ParamsE)
        /*0008*/ 	.word	0x000000a8


	//----- nvinfo : EIATTR_FRAME_SIZE
	.align		4
.L_15:
        /*000c*/ 	.byte	0x04, 0x11
        /*000e*/ 	.short	(.L_17 - .L_16)
	.align		4
.L_16:
        /*0010*/ 	.word	index@(_ZN7cutlass13device_kernelINS_4gemm6kernel13GemmUniversalIN4cute5tupleIJiiiiEEENS1_10collective13CollectiveMmaINS1_34MainloopSm90TmaGmmaWarpSpecializedILi3ENS5_IJNS4_1CILi1EEESB_SB_EEENS1_35KernelTmaWarpSpecializedCooperativeEEENS5_IJNSA_ILi128EEENSA_ILi256EEESF_EEENS_10bfloat16_tENS5_IJlSB_lEEESI_SJ_NS4_8TiledMMAINS4_8MMA_AtomIJNS4_4SM904GMMA28MMA_64x256x16_F32BF16BF16_SSILNSN_5MajorE0ELSP_0ELNSN_7ScaleInE1ELSQ_1EEEEEENS4_6LayoutINS5_IJNSA_ILi2EEESB_SB_EEENS5_IJSB_NSA_ILi0EEESW_EEEEENS5_IJNS4_10UnderscoreESZ_SZ_EEEEENS4_13SM90_TMA_LOADENS4_14ComposedLayoutINS4_7SwizzleILi3ELi4ELi3EEENS4_18smem_ptr_flag_bitsILi16EEENST_INS5_IJNSA_ILi8EEENSA_ILi64EEEEEENS5_IJS19_SB_EEEEEEEvNS4_8identityES12_S1D_vS1E_EENS_8epilogue10collective6detail29Sm90TmaWarpSpecializedAdapterINS1H_15DefaultEpilogueISI_SJ_SJ_NS1G_6thread17LinearCombinationISI_Li1EffLNS1L_9ScaleType4KindE0ELNS_15FloatRoundStyleE2ESI_EENS1_15EpilogueDefaultEEEEEvvEEEEvNT_6ParamsE)
        /*0014*/ 	.word	0x00000000


	//----- nvinfo : EIATTR_MIN_STACK_SIZE
	.align		4
.L_17:
        /*0018*/ 	.byte	0x04, 0x12
        /*001a*/ 	.short	(.L_19 - .L_18)
	.align		4
.L_18:
        /*001c*/ 	.word	index@(_ZN7cutlass13device_kernelINS_4gemm6kernel13GemmUniversalIN4cute5tupleIJiiiiEEENS1_10collective13CollectiveMmaINS1_34MainloopSm90TmaGmmaWarpSpecializedILi3ENS5_IJNS4_1CILi1EEESB_SB_EEENS1_35KernelTmaWarpSpecializedCooperativeEEENS5_IJNSA_ILi128EEENSA_ILi256EEESF_EEENS_10bfloat16_tENS5_IJlSB_lEEESI_SJ_NS4_8TiledMMAINS4_8MMA_AtomIJNS4_4SM904GMMA28MMA_64x256x16_F32BF16BF16_SSILNSN_5MajorE0ELSP_0ELNSN_7ScaleInE1ELSQ_1EEEEEENS4_6LayoutINS5_IJNSA_ILi2EEESB_SB_EEENS5_IJSB_NSA_ILi0EEESW_EEEEENS5_IJNS4_10UnderscoreESZ_SZ_EEEEENS4_13SM90_TMA_LOADENS4_14ComposedLayoutINS4_7SwizzleILi3ELi4ELi3EEENS4_18smem_ptr_flag_bitsILi16EEENST_INS5_IJNSA_ILi8EEENSA_ILi64EEEEEENS5_IJS19_SB_EEEEEEEvNS4_8identityES12_S1D_vS1E_EENS_8epilogue10collective6detail29Sm90TmaWarpSpecializedAdapterINS1H_15DefaultEpilogueISI_SJ_SJ_NS1G_6thread17LinearCombinationISI_Li1EffLNS1L_9ScaleType4KindE0ELNS_15FloatRoundStyleE2ESI_EENS1_15EpilogueDefaultEEEEEvvEEEEvNT_6ParamsE)
        /*0020*/ 	.word	0x00000000
.L_19:


//--------------------- .nv.compat                --------------------------
	.section	.nv.compat,"",@"SHT_CUDA_COMPAT_INFO"
	.align	4
        /*0000*/ 	.byte	0x02, 0x09, 0x01, 0x00, 0x02, 0x02, 0x04, 0x00, 0x02, 0x05, 0x05, 0x00, 0x03, 0x07, 0x01, 0x01
        /*0010*/ 	.byte	0x02, 0x03, 0x01, 0x00, 0x02, 0x06, 0x01, 0x00, 0x04, 0x0b, 0x08, 0x00, 0x00, 0x00, 0x00, 0x00
        /*0020*/ 	.byte	0x00, 0x00, 0x00, 0x00


//--------------------- .nv.info._ZN7cutlass13device_kernelINS_4gemm6kernel13GemmUniversalIN4cute5tupleIJiiiiEEENS1_10collective13CollectiveMmaINS1_34MainloopSm90TmaGmmaWarpSpecializedILi3ENS5_IJNS4_1CILi1EEESB_SB_EEENS1_35KernelTmaWarpSpecializedCooperativeEEENS5_IJNSA_ILi128EEENSA_ILi256EEESF_EEENS_10bfloat16_tENS5_IJlSB_lEEESI_SJ_NS4_8TiledMMAINS4_8MMA_AtomIJNS4_4SM904GMMA28MMA_64x256x16_F32BF16BF16_SSILNSN_5MajorE0ELSP_0ELNSN_7ScaleInE1ELSQ_1EEEEEENS4_6LayoutINS5_IJNSA_ILi2EEESB_SB_EEENS5_IJSB_NSA_ILi0EEESW_EEEEENS5_IJNS4_10UnderscoreESZ_SZ_EEEEENS4_13SM90_TMA_LOADENS4_14ComposedLayoutINS4_7SwizzleILi3ELi4ELi3EEENS4_18smem_ptr_flag_bitsILi16EEENST_INS5_IJNSA_ILi8EEENSA_ILi64EEEEEENS5_IJS19_SB_EEEEEEEvNS4_8identityES12_S1D_vS1E_EENS_8epilogue10collective6detail29Sm90TmaWarpSpecializedAdapterINS1H_15DefaultEpilogueISI_SJ_SJ_NS1G_6thread17LinearCombinationISI_Li1EffLNS1L_9ScaleType4KindE0ELNS_15FloatRoundStyleE2ESI_EENS1_15EpilogueDefaultEEEEEvvEEEEvNT_6ParamsE --------------------------
	.section	.nv.info._ZN7cutlass13device_kernelINS_4gemm6kernel13GemmUniversalIN4cute5tupleIJiiiiEEENS1_10collective13CollectiveMmaINS1_34MainloopSm90TmaGmmaWarpSpecializedILi3ENS5_IJNS4_1CILi1EEESB_SB_EEENS1_35KernelTmaWarpSpecializedCooperativeEEENS5_IJNSA_ILi128EEENSA_ILi256EEESF_EEENS_10bfloat16_tENS5_IJlSB_lEEESI_SJ_NS4_8TiledMMAINS4_8MMA_AtomIJNS4_4SM904GMMA28MMA_64x256x16_F32BF16BF16_SSILNSN_5MajorE0ELSP_0ELNSN_7ScaleInE1ELSQ_1EEEEEENS4_6LayoutINS5_IJNSA_ILi2EEESB_SB_EEENS5_IJSB_NSA_ILi0EEESW_EEEEENS5_IJNS4_10UnderscoreESZ_SZ_EEEEENS4_13SM90_TMA_LOADENS4_14ComposedLayoutINS4_7SwizzleILi3ELi4ELi3EEENS4_18smem_ptr_flag_bitsILi16EEENST_INS5_IJNSA_ILi8EEENSA_ILi64EEEEEENS5_IJS19_SB_EEEEEEEvNS4_8identityES12_S1D_vS1E_EENS_8epilogue10collective6detail29Sm90TmaWarpSpecializedAdapterINS1H_15DefaultEpilogueISI_SJ_SJ_NS1G_6thread17LinearCombinationISI_Li1EffLNS1L_9ScaleType4KindE0ELNS_15FloatRoundStyleE2ESI_EENS1_15EpilogueDefaultEEEEEvvEEEEvNT_6ParamsE,"",@"SHT_CUDA_INFO"
	.sectionflags	@""
	.align	4


	//----- nvinfo : EIATTR_CUDA_API_VERSION
	.align		4
        /*0000*/ 	.byte	0x04, 0x37
        /*0002*/ 	.short	(.L_21 - .L_20)
.L_20:
        /*0004*/ 	.word	0x00000082


	//----- nvinfo : EIATTR_KPARAM_INFO
	.align		4
.L_21:
        /*0008*/ 	.byte	0x04, 0x17
        /*000a*/ 	.short	(.L_23 - .L_22)
.L_22:
        /*000c*/ 	.word	0x00000000
        /*0010*/ 	.short	0x0000
        /*0012*/ 	.short	0x0070
        /*0014*/ 	.byte	0x00, 0xf0, 0x01, 0x10


	//----- nvinfo : EIATTR_SPARSE_MMA_MASK
	.align		4
.L_23:
        /*0018*/ 	.byte	0x03, 0x50
        /*001a*/ 	.short	0x0000


	//----- nvinfo : EIATTR_MAXREG_COUNT
	.align		4
        /*001c*/ 	.byte	0x03, 0x1b
        /*001e*/ 	.short	0x00a8


	//----- nvinfo : EIATTR_NUM_BARRIERS
	.align		4
        /*0020*/ 	.byte	0x02, 0x4c
        /*0022*/ 	.byte	0x01
	.zero		1


	//----- nvinfo : EIATTR_EXTERNS
	.align		4
        /*0024*/ 	.byte	0x04, 0x0f
        /*0026*/ 	.short	(.L_25 - .L_24)


	//   ....[0]....
	.align		4
.L_24:
        /*0028*/ 	.word	index@(__assertfail)


	//----- nvinfo : EIATTR_MERCURY_ISA_VERSION
	.align		4
.L_25:
        /*002c*/ 	.byte	0x03, 0x5f
        /*002e*/ 	.short	0x0101


	//----- nvinfo : EIATTR_INT_WARP_WIDE_INSTR_OFFSETS
	.align		4
        /*0030*/ 	.byte	0x04, 0x31
        /*0032*/ 	.short	(.L_27 - .L_26)


	//   ....[0]....
.L_26:
        /*0034*/ 	.word	0x00000390


	//   ....[1]....
        /*0038*/ 	.word	0x000003c0


	//   ....[2]....
        /*003c*/ 	.word	0x000004a0


	//----- nvinfo : EIATTR_COOP_GROUP_MASK_REGIDS
	.align		4
.L_27:
        /*0040*/ 	.byte	0x04, 0x29
        /*0042*/ 	.short	(.L_29 - .L_28)


	//   ....[0]....
.L_28:
        /*0044*/ 	.word	0xffffffff


	//   ....[1]....
        /*0048*/ 	.word	0xffffffff


	//   ....[2]....
        /*004c*/ 	.word	0xffffffff


	//   ....[3]....
        /*0050*/ 	.word	0xffffffff


	//   ....[4]....
        /*0054*/ 	.word	0xffffffff


	//----- nvinfo : EIATTR_COOP_GROUP_INSTR_OFFSETS
	.align		4
.L_29:
        /*0058*/ 	.byte	0x04, 0x28
        /*005a*/ 	.short	(.L_31 - .L_30)


	//   ....[0]....
.L_30:
        /*005c*/ 	.word	0x00000060


	//   ....[1]....
        /*0060*/ 	.word	0x00000070


	//   ....[2]....
        /*0064*/ 	.word	0x00000130


	//   ....[3]....
        /*0068*/ 	.word	0x000002a0


	//   ....[4]....
        /*006c*/ 	.word	0x00000f50


	//----- nvinfo : EIATTR_REG_RECONFIG
	.align		4
.L_31:
        /*0070*/ 	.byte	0x01, 0x54
	.zero		2


	//----- nvinfo : EIATTR_SYSCALL_OFFSETS
	.align		4
        /*0074*/ 	.byte	0x04, 0x46
        /*0076*/ 	.short	(.L_33 - .L_32)


	//   ....[0]....
.L_32:
        /*0078*/ 	.word	0x00001110


	//----- nvinfo : EIATTR_MBARRIER_INSTR_OFFSETS
	.align		4
.L_33:
        /*007c*/ 	.byte	0x04, 0x39
        /*007e*/ 	.short	(.L_35 - .L_34)


	//   ....[0]....
.L_34:
        /*0080*/ 	.word	0x00000230
        /*0084*/ 	.word	0x000000ff
        /*0088*/ 	.word	0x00000000
        /*008c*/ 	.short	0x0100
        /*008e*/ 	.byte	0x08
	.zero		1


	//   ....[1]....
        /*0090*/ 	.word	0x00000240
        /*0094*/ 	.word	0x000000ff
        /*0098*/ 	.word	0x00000018
        /*009c*/ 	.short	0x0100
        /*009e*/ 	.byte	0x08
	.zero		1


	//   ....[2]....
        /*00a0*/ 	.word	0x00000250
        /*00a4*/ 	.word	0x000000ff
        /*00a8*/ 	.word	0x00000008
        /*00ac*/ 	.short	0x0100
        /*00ae*/ 	.byte	0x08
	.zero		1


	//   ....[3]....
        /*00b0*/ 	.word	0x00000260
        /*00b4*/ 	.word	0x000000ff
        /*00b8*/ 	.word	0x00000020
        /*00bc*/ 	.short	0x0100
        /*00be*/ 	.byte	0x08
	.zero		1


	//   ....[4]....
        /*00c0*/ 	.word	0x00000270
        /*00c4*/ 	.word	0x000000ff
        /*00c8*/ 	.word	0x00000010
        /*00cc*/ 	.short	0x0100
        /*00ce*/ 	.byte	0x08
	.zero		1


	//   ....[5]....
        /*00d0*/ 	.word	0x00000280
        /*00d4*/ 	.word	0x000000ff
        /*00d8*/ 	.word	0x00000028
        /*00dc*/ 	.short	0x0100
        /*00de*/ 	.byte	0x08
	.zero		1


	//   ....[6]....
        /*00e0*/ 	.word	0x00000510
        /*00e4*/ 	.word	0x000000ff
        /*00e8*/ 	.word	0x00000040
        /*00ec*/ 	.short	0x0100
        /*00ee*/ 	.byte	0x06
	.zero		1


	//   ....[7]....
        /*00f0*/ 	.word	0x00000570
        /*00f4*/ 	.word	0x000000ff
        /*00f8*/ 	.word	0x00000048
        /*00fc*/ 	.short	0x0100
        /*00fe*/ 	.byte	0x06
	.zero		1


	//   ....[8]....
        /*0100*/ 	.word	0x00001190
        /*0104*/ 	.word	0x00000003
        /*0108*/ 	.word	0x00000000
        /*010c*/ 	.short	0x010a
        /*010e*/ 	.byte	0x3f
	.zero		1


	//   ....[9]....
        /*0110*/ 	.word	0x000011d0
        /*0114*/ 	.word	0x00000003
        /*0118*/ 	.word	0x00000000
        /*011c*/ 	.short	0x010a
        /*011e*/ 	.byte	0x3f
	.zero		1


	//   ....[10]....
        /*0120*/ 	.word	0x000017a0
        /*0124*/ 	.word	0x000000ff
        /*0128*/ 	.word	0x00000000
        /*012c*/ 	.short	0x010a
        /*012e*/ 	.byte	0x09
	.zero		1


	//   ....[11]....
        /*0130*/ 	.word	0x000017e0
        /*0134*/ 	.word	0x000000ff
        /*0138*/ 	.word	0x00000000
        /*013c*/ 	.short	0x010a
        /*013e*/ 	.byte	0x09
	.zero		1


	//   ....[12]....
        /*0140*/ 	.word	0x00001c70
        /*0144*/ 	.word	0x000000ff
        /*0148*/ 	.word	0x00000000
        /*014c*/ 	.short	0x0101
        /*014e*/ 	.byte	0x08
	.zero		1


	//   ....[13]....
        /*0150*/ 	.word	0x00001e70
        /*0154*/ 	.word	0x000000ff
        /*0158*/ 	.word	0x00000000
        /*015c*/ 	.short	0x0101
        /*015e*/ 	.byte	0x06
	.zero		1


	//   ....[14]....
        /*0160*/ 	.word	0x0000ace0
        /*0164*/ 	.word	0x0000000e
        /*0168*/ 	.word	0x00000018
        /*016c*/ 	.short	0x010a
        /*016e*/ 	.byte	0x3f
	.zero		1


	//   ....[15]....
        /*0170*/ 	.word	0x0000b120
        /*0174*/ 	.word	0x00000006
        /*0178*/ 	.word	0x00000048
        /*017c*/ 	.short	0x0101
        /*017e*/ 	.byte	0x3f
	.zero		1


	//   ....[16]....
        /*0180*/ 	.word	0x0000b850
        /*0184*/ 	.word	0x00000007
        /*0188*/ 	.word	0x00000000
        /*018c*/ 	.short	0x010a
        /*018e*/ 	.byte	0x3f
	.zero		1


	//   ....[17]....
        /*0190*/ 	.word	0x0000b8d0
        /*0194*/ 	.word	0x00000009
        /*0198*/ 	.word	0x00000000
        /*019c*/ 	.short	0x010a
        /*019e*/ 	.byte	0x3f
	.zero		1


	//   ....[18]....
        /*01a0*/ 	.word	0x0000b960
        /*01a4*/ 	.word	0x00000003
        /*01a8*/ 	.word	0x00000000
        /*01ac*/ 	.short	0x010a
        /*01ae*/ 	.byte	0x3f
	.zero		1


	//   ....[19]....
        /*01b0*/ 	.word	0x0000b9c0
        /*01b4*/ 	.word	0x00000003
        /*01b8*/ 	.word	0x00000000
        /*01bc*/ 	.short	0x010a
        /*01be*/ 	.byte	0x3f
	.zero		1


	//   ....[20]....
        /*01c0*/ 	.word	0x0000ba20
        /*01c4*/ 	.word	0x00000004
        /*01c8*/ 	.word	0x00000000
        /*01cc*/ 	.short	0x010a
        /*01ce*/ 	.byte	0x3f
	.zero		1


	//   ....[21]....
        /*01d0*/ 	.word	0x0000baf0
        /*01d4*/ 	.word	0x0000000e
        /*01d8*/ 	.word	0x00000018
        /*01dc*/ 	.short	0x010a
        /*01de*/ 	.byte	0x3f
	.zero		1


	//   ....[22]....
        /*01e0*/ 	.word	0x0000bbc0
        /*01e4*/ 	.word	0x00000007
        /*01e8*/ 	.word	0x00000000
        /*01ec*/ 	.short	0x010a
        /*01ee*/ 	.byte	0x3f
	.zero		1


	//   ....[23]....
        /*01f0*/ 	.word	0x0000bc10
        /*01f4*/ 	.word	0x00000009
        /*01f8*/ 	.word	0x00000000
        /*01fc*/ 	.short	0x010a
        /*01fe*/ 	.byte	0x3f
	.zero		1


	//----- nvinfo : EIATTR_NUM_MBARRIERS
	.align		4
.L_35:
        /*0200*/ 	.byte	0x03, 0x38
        /*0202*/ 	.short	0x0008


	//----- nvinfo : EIATTR_EXIT_INSTR_OFFSETS
	.align		4
        /*0204*/ 	.byte	0x04, 0x1c
        /*0206*/ 	.short	(.L_37 - .L_36)


	//   ....[0]....
.L_36:
        /*0208*/ 	.word	0x000005c0


	//   ....[1]....
        /*020c*/ 	.word	0x00000e80


	//   ....[2]....
        /*0210*/ 	.word	0x0000a350


	//   ....[3]....
        /*0214*/ 	.word	0x0000a980


	//   ....[4]....
        /*0218*/ 	.word	0x0000b9b0


	//----- nvinfo : EIATTR_MAX_THREADS
	.align		4
.L_37:
        /*021c*/ 	.byte	0x04, 0x05
        /*021e*/ 	.short	(.L_39 - .L_38)
.L_38:
        /*0220*/ 	.word	0x00000180
        /*0224*/ 	.word	0x00000001
        /*0228*/ 	.word	0x00000001


	//----- nvinfo : EIATTR_CRS_STACK_SIZE
	.align		4
.L_39:
        /*022c*/ 	.byte	0x04, 0x1e
        /*022e*/ 	.short	(.L_41 - .L_40)
.L_40:
        /*0230*/ 	.word	0x00000000


	//----- nvinfo : EIATTR_CBANK_PARAM_SIZE
	.align		4
.L_41:
        /*0234*/ 	.byte	0x03, 0x19
        /*0236*/ 	.short	0x0470


	//----- nvinfo : EIATTR_PARAM_CBANK
	.align		4
        /*0238*/ 	.byte	0x04, 0x0a
        /*023a*/ 	.short	(.L_43 - .L_42)
	.align		4
.L_42:
        /*023c*/ 	.word	index@(.nv.constant0._ZN7cutlass13device_kernelINS_4gemm6kernel13GemmUniversalIN4cute5tupleIJiiiiEEENS1_10collective13CollectiveMmaINS1_34MainloopSm90TmaGmmaWarpSpecializedILi3ENS5_IJNS4_1CILi1EEESB_SB_EEENS1_35KernelTmaWarpSpecializedCooperativeEEENS5_IJNSA_ILi128EEENSA_ILi256EEESF_EEENS_10bfloat16_tENS5_IJlSB_lEEESI_SJ_NS4_8TiledMMAINS4_8MMA_AtomIJNS4_4SM904GMMA28MMA_64x256x16_F32BF16BF16_SSILNSN_5MajorE0ELSP_0ELNSN_7ScaleInE1ELSQ_1EEEEEENS4_6LayoutINS5_IJNSA_ILi2EEESB_SB_EEENS5_IJSB_NSA_ILi0EEESW_EEEEENS5_IJNS4_10UnderscoreESZ_SZ_EEEEENS4_13SM90_TMA_LOADENS4_14ComposedLayoutINS4_7SwizzleILi3ELi4ELi3EEENS4_18smem_ptr_flag_bitsILi16EEENST_INS5_IJNSA_ILi8EEENSA_ILi64EEEEEENS5_IJS19_SB_EEEEEEEvNS4_8identityES12_S1D_vS1E_EENS_8epilogue10collective6detail29Sm90TmaWarpSpecializedAdapterINS1H_15DefaultEpilogueISI_SJ_SJ_NS1G_6thread17LinearCombinationISI_Li1EffLNS1L_9ScaleType4KindE0ELNS_15FloatRoundStyleE2ESI_EENS1_15EpilogueDefaultEEEEEvvEEEEvNT_6ParamsE)
        /*0240*/ 	.short	0x0210
        /*0242*/ 	.short	0x0470


	//----- nvinfo : EIATTR_SW_WAR
	.align		4
.L_43:
        /*0244*/ 	.byte	0x04, 0x36
        /*0246*/ 	.short	(.L_45 - .L_44)
.L_44:
        /*0248*/ 	.word	0x00000008
.L_45:


//--------------------- .nv.callgraph             --------------------------
	.section	.nv.callgraph,"",@"SHT_CUDA_CALLGRAPH"
	.align	4
	.sectionentsize	8
	.align		4
        /*0000*/ 	.word	0x00000000
	.align		4
        /*0004*/ 	.word	0xffffffff
	.align		4
        /*0008*/ 	.word	index@(_ZN7cutlass13device_kernelINS_4gemm6kernel13GemmUniversalIN4cute5tupleIJiiiiEEENS1_10collective13CollectiveMmaINS1_34MainloopSm90TmaGmmaWarpSpecializedILi3ENS5_IJNS4_1CILi1EEESB_SB_EEENS1_35KernelTmaWarpSpecializedCooperativeEEENS5_IJNSA_ILi128EEENSA_ILi256EEESF_EEENS_10bfloat16_tENS5_IJlSB_lEEESI_SJ_NS4_8TiledMMAINS4_8MMA_AtomIJNS4_4SM904GMMA28MMA_64x256x16_F32BF16BF16_SSILNSN_5MajorE0ELSP_0ELNSN_7ScaleInE1ELSQ_1EEEEEENS4_6LayoutINS5_IJNSA_ILi2EEESB_SB_EEENS5_IJSB_NSA_ILi0EEESW_EEEEENS5_IJNS4_10UnderscoreESZ_SZ_EEEEENS4_13SM90_TMA_LOADENS4_14ComposedLayoutINS4_7SwizzleILi3ELi4ELi3EEENS4_18smem_ptr_flag_bitsILi16EEENST_INS5_IJNSA_ILi8EEENSA_ILi64EEEEEENS5_IJS19_SB_EEEEEEEvNS4_8identityES12_S1D_vS1E_EENS_8epilogue10collective6detail29Sm90TmaWarpSpecializedAdapterINS1H_15DefaultEpilogueISI_SJ_SJ_NS1G_6thread17LinearCombinationISI_Li1EffLNS1L_9ScaleType4KindE0ELNS_15FloatRoundStyleE2ESI_EENS1_15EpilogueDefaultEEEEEvvEEEEvNT_6ParamsE)
	.align		4
        /*000c*/ 	.word	index@(__assertfail)
	.align		4
        /*0010*/ 	.word	0x00000000
	.align		4
        /*0014*/ 	.word	0xfffffffe
	.align		4
        /*0018*/ 	.word	0x00000000
	.align		4
        /*001c*/ 	.word	0xfffffffd
	.align		4
        /*0020*/ 	.word	0x00000000
	.align		4
        /*0024*/ 	.word	0xfffffffc


//--------------------- .nv.constant4             --------------------------
	.section	.nv.constant4,"a",@progbits
	.align	8
	.align		8
.nv.constant4:
        /*0000*/ 	.dword	__assertfail
	.align		8
        /*0008*/ 	.dword	__unnamed_1
	.align		8
        /*0010*/ 	.dword	_ZN40_INTERNAL_1e732c03_4_k_cu_81912059_268904cuda3std3__45__cpo5beginE
	.align		8
        /*0018*/ 	.dword	_ZN40_INTERNAL_1e732c03_4_k_cu_81912059_268904cuda3std3__45__cpo3endE
	.align		8
        /*0020*/ 	.dword	_ZN40_INTERNAL_1e732c03_4_k_cu_81912059_268904cuda3std3__45__cpo6cbeginE
	.align		8
        /*0028*/ 	.dword	_ZN40_INTERNAL_1e732c03_4_k_cu_81912059_268904cuda3std3__45__cpo4cendE
	.align		8
        /*0030*/ 	.dword	_ZN40_INTERNAL_1e732c03_4_k_cu_81912059_268904cuda3std3__442_GLOBAL__N__1e732c03_4_k_cu_81912059_268906ignoreE
	.align		8
        /*0038*/ 	.dword	_ZN40_INTERNAL_1e732c03_4_k_cu_81912059_268904cuda3std3__419piecewise_constructE
	.align		8
        /*0040*/ 	.dword	_ZN40_INTERNAL_1e732c03_4_k_cu_81912059_268904cuda3std3__48in_placeE
	.align		8
        /*0048*/ 	.dword	_ZN40_INTERNAL_1e732c03_4_k_cu_81912059_268904cuda3std6ranges3__45__cpo4swapE
	.align		8
        /*0050*/ 	.dword	_ZN40_INTERNAL_1e732c03_4_k_cu_81912059_268904cuda3std6ranges3__45__cpo9iter_moveE
	.align		8
        /*0058*/ 	.dword	_ZN40_INTERNAL_1e732c03_4_k_cu_81912059_268904cute7productE
	.align		8
        /*0060*/ 	.dword	_ZN40_INTERNAL_1e732c03_4_k_cu_81912059_268904cute1_E
	.align		8
        /*0068*/ 	.dword	$str$22
	.align		8
        /*0070*/ 	.dword	$str$23


//--------------------- .text._ZN7cutlass13device_kernelINS_4gemm6kernel13GemmUniversalIN4cute5tupleIJiiiiEEENS1_10collective13CollectiveMmaINS1_34MainloopSm90TmaGmmaWarpSpecializedILi3ENS5_IJNS4_1CILi1EEESB_SB_EEENS1_35KernelTmaWarpSpecializedCooperativeEEENS5_IJNSA_ILi128EEENSA_ILi256EEESF_EEENS_10bfloat16_tENS5_IJlSB_lEEESI_SJ_NS4_8TiledMMAINS4_8MMA_AtomIJNS4_4SM904GMMA28MMA_64x256x16_F32BF16BF16_SSILNSN_5MajorE0ELSP_0ELNSN_7ScaleInE1ELSQ_1EEEEEENS4_6LayoutINS5_IJNSA_ILi2EEESB_SB_EEENS5_IJSB_NSA_ILi0EEESW_EEEEENS5_IJNS4_10UnderscoreESZ_SZ_EEEEENS4_13SM90_TMA_LOADENS4_14ComposedLayoutINS4_7SwizzleILi3ELi4ELi3EEENS4_18smem_ptr_flag_bitsILi16EEENST_INS5_IJNSA_ILi8EEENSA_ILi64EEEEEENS5_IJS19_SB_EEEEEEEvNS4_8identityES12_S1D_vS1E_EENS_8epilogue10collective6detail29Sm90TmaWarpSpecializedAdapterINS1H_15DefaultEpilogueISI_SJ_SJ_NS1G_6thread17LinearCombinationISI_Li1EffLNS1L_9ScaleType4KindE0ELNS_15FloatRoundStyleE2ESI_EENS1_15EpilogueDefaultEEEEEvvEEEEvNT_6ParamsE --------------------------
	.section	.text._ZN7cutlass13device_kernelINS_4gemm6kernel13GemmUniversalIN4cute5tupleIJiiiiEEENS1_10collective13CollectiveMmaINS1_34MainloopSm90TmaGmmaWarpSpecializedILi3ENS5_IJNS4_1CILi1EEESB_SB_EEENS1_35KernelTmaWarpSpecializedCooperativeEEENS5_IJNSA_ILi128EEENSA_ILi256EEESF_EEENS_10bfloat16_tENS5_IJlSB_lEEESI_SJ_NS4_8TiledMMAINS4_8MMA_AtomIJNS4_4SM904GMMA28MMA_64x256x16_F32BF16BF16_SSILNSN_5MajorE0ELSP_0ELNSN_7ScaleInE1ELSQ_1EEEEEENS4_6LayoutINS5_IJNSA_ILi2EEESB_SB_EEENS5_IJSB_NSA_ILi0EEESW_EEEEENS5_IJNS4_10UnderscoreESZ_SZ_EEEEENS4_13SM90_TMA_LOADENS4_14ComposedLayoutINS4_7SwizzleILi3ELi4ELi3EEENS4_18smem_ptr_flag_bitsILi16EEENST_INS5_IJNSA_ILi8EEENSA_ILi64EEEEEENS5_IJS19_SB_EEEEEEEvNS4_8identityES12_S1D_vS1E_EENS_8epilogue10collective6detail29Sm90TmaWarpSpecializedAdapterINS1H_15DefaultEpilogueISI_SJ_SJ_NS1G_6thread17LinearCombinationISI_Li1EffLNS1L_9ScaleType4KindE0ELNS_15FloatRoundStyleE2ESI_EENS1_15EpilogueDefaultEEEEEvvEEEEvNT_6ParamsE,"ax",@progbits
	.align	128
.text._ZN7cutlass13device_kernelINS_4gemm6kernel13GemmUniversalIN4cute5tupleIJiiiiEEENS1_10collective13CollectiveMmaINS1_34MainloopSm90TmaGmmaWarpSpecializedILi3ENS5_IJNS4_1CILi1EEESB_SB_EEENS1_35KernelTmaWarpSpecializedCooperativeEEENS5_IJNSA_ILi128EEENSA_ILi256EEESF_EEENS_10bfloat16_tENS5_IJlSB_lEEESI_SJ_NS4_8TiledMMAINS4_8MMA_AtomIJNS4_4SM904GMMA28MMA_64x256x16_F32BF16BF16_SSILNSN_5MajorE0ELSP_0ELNSN_7ScaleInE1ELSQ_1EEEEEENS4_6LayoutINS5_IJNSA_ILi2EEESB_SB_EEENS5_IJSB_NSA_ILi0EEESW_EEEEENS5_IJNS4_10UnderscoreESZ_SZ_EEEEENS4_13SM90_TMA_LOADENS4_14ComposedLayoutINS4_7SwizzleILi3ELi4ELi3EEENS4_18smem_ptr_flag_bitsILi16EEENST_INS5_IJNSA_ILi8EEENSA_ILi64EEEEEENS5_IJS19_SB_EEEEEEEvNS4_8identityES12_S1D_vS1E_EENS_8epilogue10collective6detail29Sm90TmaWarpSpecializedAdapterINS1H_15DefaultEpilogueISI_SJ_SJ_NS1G_6thread17LinearCombinationISI_Li1EffLNS1L_9ScaleType4KindE0ELNS_15FloatRoundStyleE2ESI_EENS1_15EpilogueDefaultEEEEEvvEEEEvNT_6ParamsE:
        .type           _ZN7cutlass13device_kernelINS_4gemm6kernel13GemmUniversalIN4cute5tupleIJiiiiEEENS1_10collective13CollectiveMmaINS1_34MainloopSm90TmaGmmaWarpSpecializedILi3ENS5_IJNS4_1CILi1EEESB_SB_EEENS1_35KernelTmaWarpSpecializedCooperativeEEENS5_IJNSA_ILi128EEENSA_ILi256EEESF_EEENS_10bfloat16_tENS5_IJlSB_lEEESI_SJ_NS4_8TiledMMAINS4_8MMA_AtomIJNS4_4SM904GMMA28MMA_64x256x16_F32BF16BF16_SSILNSN_5MajorE0ELSP_0ELNSN_7ScaleInE1ELSQ_1EEEEEENS4_6LayoutINS5_IJNSA_ILi2EEESB_SB_EEENS5_IJSB_NSA_ILi0EEESW_EEEEENS5_IJNS4_10UnderscoreESZ_SZ_EEEEENS4_13SM90_TMA_LOADENS4_14ComposedLayoutINS4_7SwizzleILi3ELi4ELi3EEENS4_18smem_ptr_flag_bitsILi16EEENST_INS5_IJNSA_ILi8EEENSA_ILi64EEEEEENS5_IJS19_SB_EEEEEEEvNS4_8identityES12_S1D_vS1E_EENS_8epilogue10collective6detail29Sm90TmaWarpSpecializedAdapterINS1H_15DefaultEpilogueISI_SJ_SJ_NS1G_6thread17LinearCombinationISI_Li1EffLNS1L_9ScaleType4KindE0ELNS_15FloatRoundStyleE2ESI_EENS1_15EpilogueDefaultEEEEEvvEEEEvNT_6ParamsE,@function
        .size           _ZN7cutlass13device_kernelINS_4gemm6kernel13GemmUniversalIN4cute5tupleIJiiiiEEENS1_10collective13CollectiveMmaINS1_34MainloopSm90TmaGmmaWarpSpecializedILi3ENS5_IJNS4_1CILi1EEESB_SB_EEENS1_35KernelTmaWarpSpecializedCooperativeEEENS5_IJNSA_ILi128EEENSA_ILi256EEESF_EEENS_10bfloat16_tENS5_IJlSB_lEEESI_SJ_NS4_8TiledMMAINS4_8MMA_AtomIJNS4_4SM904GMMA28MMA_64x256x16_F32BF16BF16_SSILNSN_5MajorE0ELSP_0ELNSN_7ScaleInE1ELSQ_1EEEEEENS4_6LayoutINS5_IJNSA_ILi2EEESB_SB_EEENS5_IJSB_NSA_ILi0EEESW_EEEEENS5_IJNS4_10UnderscoreESZ_SZ_EEEEENS4_13SM90_TMA_LOADENS4_14ComposedLayoutINS4_7SwizzleILi3ELi4ELi3EEENS4_18smem_ptr_flag_bitsILi16EEENST_INS5_IJNSA_ILi8EEENSA_ILi64EEEEEENS5_IJS19_SB_EEEEEEEvNS4_8identityES12_S1D_vS1E_EENS_8epilogue10collective6detail29Sm90TmaWarpSpecializedAdapterINS1H_15DefaultEpilogueISI_SJ_SJ_NS1G_6thread17LinearCombinationISI_Li1EffLNS1L_9ScaleType4KindE0ELNS_15FloatRoundStyleE2ESI_EENS1_15EpilogueDefaultEEEEEvvEEEEvNT_6ParamsE,(.L_x_320 - _ZN7cutlass13device_kernelINS_4gemm6kernel13GemmUniversalIN4cute5tupleIJiiiiEEENS1_10collective13CollectiveMmaINS1_34MainloopSm90TmaGmmaWarpSpecializedILi3ENS5_IJNS4_1CILi1EEESB_SB_EEENS1_35KernelTmaWarpSpecializedCooperativeEEENS5_IJNSA_ILi128EEENSA_ILi256EEESF_EEENS_10bfloat16_tENS5_IJlSB_lEEESI_SJ_NS4_8TiledMMAINS4_8MMA_AtomIJNS4_4SM904GMMA28MMA_64x256x16_F32BF16BF16_SSILNSN_5MajorE0ELSP_0ELNSN_7ScaleInE1ELSQ_1EEEEEENS4_6LayoutINS5_IJNSA_ILi2EEESB_SB_EEENS5_IJSB_NSA_ILi0EEESW_EEEEENS5_IJNS4_10UnderscoreESZ_SZ_EEEEENS4_13SM90_TMA_LOADENS4_14ComposedLayoutINS4_7SwizzleILi3ELi4ELi3EEENS4_18smem_ptr_flag_bitsILi16EEENST_INS5_IJNSA_ILi8EEENSA_ILi64EEEEEENS5_IJS19_SB_EEEEEEEvNS4_8identityES12_S1D_vS1E_EENS_8epilogue10collective6detail29Sm90TmaWarpSpecializedAdapterINS1H_15DefaultEpilogueISI_SJ_SJ_NS1G_6thread17LinearCombinationISI_Li1EffLNS1L_9ScaleType4KindE0ELNS_15FloatRoundStyleE2ESI_EENS1_15EpilogueDefaultEEEEEvvEEEEvNT_6ParamsE)
        .other          _ZN7cutlass13device_kernelINS_4gemm6kernel13GemmUniversalIN4cute5tupleIJiiiiEEENS1_10collective13CollectiveMmaINS1_34MainloopSm90TmaGmmaWarpSpecializedILi3ENS5_IJNS4_1CILi1EEESB_SB_EEENS1_35KernelTmaWarpSpecializedCooperativeEEENS5_IJNSA_ILi128EEENSA_ILi256EEESF_EEENS_10bfloat16_tENS5_IJlSB_lEEESI_SJ_NS4_8TiledMMAINS4_8MMA_AtomIJNS4_4SM904GMMA28MMA_64x256x16_F32BF16BF16_SSILNSN_5MajorE0ELSP_0ELNSN_7ScaleInE1ELSQ_1EEEEEENS4_6LayoutINS5_IJNSA_ILi2EEESB_SB_EEENS5_IJSB_NSA_ILi0EEESW_EEEEENS5_IJNS4_10UnderscoreESZ_SZ_EEEEENS4_13SM90_TMA_LOADENS4_14ComposedLayoutINS4_7SwizzleILi3ELi4ELi3EEENS4_18smem_ptr_flag_bitsILi16EEENST_INS5_IJNSA_ILi8EEENSA_ILi64EEEEEENS5_IJS19_SB_EEEEEEEvNS4_8identityES12_S1D_vS1E_EENS_8epilogue10collective6detail29Sm90TmaWarpSpecializedAdapterINS1H_15DefaultEpilogueISI_SJ_SJ_NS1G_6thread17LinearCombinationISI_Li1EffLNS1L_9ScaleType4KindE0ELNS_15FloatRoundStyleE2ESI_EENS1_15EpilogueDefaultEEEEEvvEEEEvNT_6ParamsE,@"STO_CUDA_ENTRY STV_DEFAULT"
_ZN7cutlass13device_kernelINS_4gemm6kernel13GemmUniversalIN4cute5tupleIJiiiiEEENS1_10collective13CollectiveMmaINS1_34MainloopSm90TmaGmmaWarpSpecializedILi3ENS5_IJNS4_1CILi1EEESB_SB_EEENS1_35KernelTmaWarpSpecializedCooperativeEEENS5_IJNSA_ILi128EEENSA_ILi256EEESF_EEENS_10bfloat16_tENS5_IJlSB_lEEESI_SJ_NS4_8TiledMMAINS4_8MMA_AtomIJNS4_4SM904GMMA28MMA_64x256x16_F32BF16BF16_SSILNSN_5MajorE0ELSP_0ELNSN_7ScaleInE1ELSQ_1EEEEEENS4_6LayoutINS5_IJNSA_ILi2EEESB_SB_EEENS5_IJSB_NSA_ILi0EEESW_EEEEENS5_IJNS4_10UnderscoreESZ_SZ_EEEEENS4_13SM90_TMA_LOADENS4_14ComposedLayoutINS4_7SwizzleILi3ELi4ELi3EEENS4_18smem_ptr_flag_bitsILi16EEENST_INS5_IJNSA_ILi8EEENSA_ILi64EEEEEENS5_IJS19_SB_EEEEEEEvNS4_8identityES12_S1D_vS1E_EENS_8epilogue10collective6detail29Sm90TmaWarpSpecializedAdapterINS1H_15DefaultEpilogueISI_SJ_SJ_NS1G_6thread17LinearCombinationISI_Li1EffLNS1L_9ScaleType4KindE0ELNS_15FloatRoundStyleE2ESI_EENS1_15EpilogueDefaultEEEEEvvEEEEvNT_6ParamsE:
[----:B------:R-:W0:Y:S01]  /*0000*/  LDC R1, c[0x0][0x28] ;  /* 0x00000a00ff017b82 */ /* 0x000e220000000800 */
[----:B------:R-:W1:Y:S01]  /*0010*/  S2R R18, SR_TID.X ;  /* 0x0000000000127919 */ /* 0x000e620000002100 */
[----:B------:R-:W-:Y:S01]  /*0020*/  ELECT P0, URZ, PT ;  /* 0x00000000003f782f */ /* 0x000fe20003800000 */
[----:B------:R-:W-:Y:S01]  /*0030*/  BSSY B0, `(.L_x_0) ;  /* 0x000000f000007945 */ /* 0x000fe20003800000 */
[--C-:B-1----:R-:W-:Y:S02]  /*0040*/  SHF.R.U32.HI R0, RZ, 0x5, R18.reuse ;  /* 0x00000005ff007819 */ /* 0x102fe40000011612 */
[----:B------:R-:W-:-:S03]  /*0050*/  SHF.R.U32.HI R22, RZ, 0x7, R18 ;  /* 0x00000007ff167819 */ /* 0x000fc60000011612 */
[----:B------:R-:W1:Y:S04]  /*0060*/  SHFL.IDX PT, R5, R0, RZ, 0x1f ;  /* 0x00001fff00057589 */ /* 0x000e6800000e0000 */
[----:B------:R2:W3:Y:S01]  /*0070*/  SHFL.IDX PT, R8, R22, RZ, 0x1f ;  /* 0x00001fff16087589 */ /* 0x0004e200000e0000 */
[----:B-1----:R-:W-:-:S13]  /*0080*/  ISETP.NE.OR P0, PT, R5, RZ, !P0 ;  /* 0x000000ff0500720c */ /* 0x002fda0004705670 */
[----:B0-23--:R-:W-:Y:S05]  /*0090*/  @P0 BRA `(.L_x_1) ;  /* 0x0000000000200947 */ /* 0x00dfea0003800000 */
[----:B------:R-:W-:Y:S02]  /*00a0*/  ULDC.64 UR4, c[0x0][0x198] ;  /* 0x0000660000047ab9 */ /* 0x000fe40000000a00 */
[----:B------:R-:W-:Y:S02]  /*00b0*/  UIADD3 UR6, UP0, UR4, 0xf0, URZ ;  /* 0x000000f004067890 */ /* 0x000fe4000ff1e03f */
[----:B------:R-:W-:Y:S02]  /*00c0*/  UIADD3 UR4, UP1, UR4, 0x1f0, URZ ;  /* 0x000001f004047890 */ /* 0x000fe4000ff3e03f */
[----:B------:R-:W-:Y:S02]  /*00d0*/  UIADD3.X UR7, URZ, UR5, URZ, UP0, !UPT ;  /* 0x000000053f077290 */ /* 0x000fe400087fe43f */
[----:B------:R-:W-:-:S07]  /*00e0*/  UIADD3.X UR5, URZ, UR5, URZ, UP1, !UPT ;  /* 0x000000053f057290 */ /* 0x000fce0008ffe43f */
[----:B------:R0:W-:Y:S02]  /*00f0*/  UTMACCTL.PF [UR6] ;  /* 0x00000000060079b9 */ /* 0x0001e40008040000 */
[----:B------:R0:W-:Y:S02]  /*0100*/  UTMACCTL.PF [UR4] ;  /* 0x00000000040079b9 */ /* 0x0001e40008040000 */
[----:B0-----:R-:W-:Y:S01]  /*0110*/  NOP ;  /* 0x0000000000007918 */ /* 0x001fe20000000000 */
.L_x_1:
[----:B------:R-:W-:Y:S05]  /*0120*/  BSYNC B0 ;  /* 0x0000000000007941 */ /* 0x000fea0003800000 */
.L_x_0:
[----:B------:R-:W0:Y:S02]  /*0130*/  SHFL.IDX PT, R2, R0, RZ, 0x1f ;  /* 0x00001fff00027589 */ /* 0x000e2400000e0000 */
[----:B0-----:R-:W-:-:S13]  /*0140*/  ISETP.NE.AND P0, PT, R2, RZ, PT ;  /* 0x000000ff0200720c */ /* 0x001fda0003f05270 */
[----:B------:R-:W-:Y:S05]  /*0150*/  @P0 BRA `(.L_x_2) ;  /* 0x0000000000500947 */ /* 0x000fea0003800000 */
[----:B------:R-:W0:Y:S01]  /*0160*/  S2UR UR8, SR_CgaCtaId ;  /* 0x00000000000879c3 */ /* 0x000e220000008800 */
[----:B------:R-:W-:Y:S01]  /*0170*/  UMOV UR4, 0x400 ;  /* 0x0000040000047882 */ /* 0x000fe20000000000 */
[----:B------:R-:W-:Y:S01]  /*0180*/  UMOV UR5, 0x1 ;  /* 0x0000000100057882 */ /* 0x000fe20000000000 */
[----:B------:R-:W-:Y:S01]  /*0190*/  UMOV UR6, 0x100 ;  /* 0x0000010000067882 */ /* 0x000fe20000000000 */
[----:B------:R-:W-:Y:S01]  /*01a0*/  ELECT P0, URZ, PT ;  /* 0x00000000003f782f */ /* 0x000fe20003800000 */
[----:B------:R-:W-:-:S04]  /*01b0*/  UIADD3 UR6, -UR6, 0x100000, URZ ;  /* 0x0010000006067890 */ /* 0x000fc8000fffe13f */
[----:B------:R-:W-:Y:S02]  /*01c0*/  USHF.L.U32 UR7, UR6, 0xb, URZ ;  /* 0x0000000b06077899 */ /* 0x000fe4000800063f */
[----:B------:R-:W-:Y:S02]  /*01d0*/  USHF.L.U32 UR6, UR6, 0x1, URZ ;  /* 0x0000000106067899 */ /* 0x000fe4000800063f */
[----:B0-----:R-:W-:Y:S02]  /*01e0*/  ULEA UR8, UR8, UR4, 0x18 ;  /* 0x0000000408087291 */ /* 0x001fe4000f8ec03f */
[----:B------:R-:W-:-:S04]  /*01f0*/  UIADD3 UR4, -UR5, 0x100000, URZ ;  /* 0x0010000005047890 */ /* 0x000fc8000fffe13f */
[----:B------:R-:W-:Y:S02]  /*0200*/  USHF.L.U32 UR5, UR4, 0xb, URZ ;  /* 0x0000000b04057899 */ /* 0x000fe4000800063f */
[----:B------:R-:W-:Y:S01]  /*0210*/  USHF.L.U32 UR4, UR4, 0x1, URZ ;  /* 0x0000000104047899 */ /* 0x000fe2000800063f */
[----:B------:R-:W0:Y:S11]  /*0220*/  FENCE.VIEW.ASYNC.S ;  /* 0x00000000000073c6 */ /* 0x000e360000000000 */
[----:B0-----:R0:W1:Y:S01]  /*0230*/  SYNCS.EXCH.64 URZ, [UR8], UR4 ;  /* 0x00000004083f75b2 */ /* 0x0010620008000100 */
[----:B------:R0:W2:Y:S01]  /*0240*/  SYNCS.EXCH.64 URZ, [UR8+0x18], UR6 ;  /* 0x00001806083f75b2 */ /* 0x0000a20008000100 */
[----:B------:R0:W3:Y:S01]  /*0250*/  SYNCS.EXCH.64 URZ, [UR8+0x8], UR4 ;  /* 0x00000804083f75b2 */ /* 0x0000e20008000100 */
[----:B------:R0:W4:Y:S01]  /*0260*/  SYNCS.EXCH.64 URZ, [UR8+0x20], UR6 ;  /* 0x00002006083f75b2 */ /* 0x0001220008000100 */
[----:B------:R0:W0:Y:S01]  /*0270*/  SYNCS.EXCH.64 URZ, [UR8+0x10], UR4 ;  /* 0x00001004083f75b2 */ /* 0x0000220008000100 */
[----:B------:R0:W0:Y:S01]  /*0280*/  SYNCS.EXCH.64 URZ, [UR8+0x28], UR6 ;  /* 0x00002806083f75b2 */ /* 0x0000220008000100 */
[----:B------:R-:W-:Y:S01]  /*0290*/  NOP ;  /* 0x0000000000007918 */ /* 0x000fe20000000000 */
.L_x_2:
[----:B------:R-:W5:Y:S01]  /*02a0*/  SHFL.IDX PT, R0, R0, RZ, 0x1f ;  /* 0x00001fff00007589 */ /* 0x000f6200000e0000 */
[----:B------:R-:W-:Y:S01]  /*02b0*/  ELECT P0, URZ, PT ;  /* 0x00000000003f782f */ /* 0x000fe20003800000 */
[----:B------:R-:W1:Y:S01]  /*02c0*/  LDC R2, c[0x0][0x65c] ;  /* 0x00019700ff027b82 */ /* 0x000e620000000800 */
[----:B------:R-:W-:Y:S01]  /*02d0*/  SHF.R.S32.HI R6, RZ, 0x1f, R5 ;  /* 0x0000001fff067819 */ /* 0x000fe20000011405 */
[----:B------:R-:W2:Y:S01]  /*02e0*/  S2R R3, SR_CTAID.Y ;  /* 0x0000000000037919 */ /* 0x000ea20000002600 */
[----:B0-----:R-:W-:Y:S01]  /*02f0*/  UMOV UR4, 0x20 ;  /* 0x0000002000047882 */ /* 0x001fe20000000000 */
[----:B------:R-:W-:Y:S01]  /*0300*/  ISETP.NE.AND P2, PT, R8, RZ, PT ;  /* 0x000000ff0800720c */ /* 0x000fe20003f45270 */
[----:B------:R-:W-:Y:S01]  /*0310*/  NOP ;  /* 0x0000000000007918 */ /* 0x000fe20000000000 */
[----:B------:R-:W0:Y:S01]  /*0320*/  S2R R4, SR_CTAID.X ;  /* 0x0000000000047919 */ /* 0x000e220000002500 */
[----:B------:R-:W-:Y:S01]  /*0330*/  LEA.HI R6, R6, R5, RZ, 0x2 ;  /* 0x0000000506067211 */ /* 0x000fe200078f10ff */
[----:B------:R-:W-:Y:S01]  /*0340*/  NOP ;  /* 0x0000000000007918 */ /* 0x000fe20000000000 */
[----:B-----5:R-:W-:-:S02]  /*0350*/  ISETP.NE.OR P0, PT, R0, RZ, !P0 ;  /* 0x000000ff0000720c */ /* 0x020fc40004705670 */
[----:B-1----:R-:W-:-:S04]  /*0360*/  ISETP.NE.AND P3, PT, R2, 0x1, PT ;  /* 0x000000010200780c */ /* 0x002fc80003f65270 */
[----:B------:R-:W-:Y:S02]  /*0370*/  P2R R0, PR, RZ, 0x8 ;  /* 0x00000008ff007803 */ /* 0x000fe40000000000 */
[----:B------:R-:W-:-:S05]  /*0380*/  LOP3.LUT R0, R6, 0xfffffffc, RZ, 0xc0, !PT ;  /* 0xfffffffc06007812 */ /* 0x000fca00078ec0ff */
[----:B------:R-:W-:Y:S01]  /*0390*/  VOTEU.ALL UP0, P0 ;  /* 0x00000000003f7886 */ /* 0x000fe20000000000 */
[----:B------:R-:W-:Y:S01]  /*03a0*/  IMAD.IADD R0, R5, 0x1, -R0 ;  /* 0x0000000105007824 */ /* 0x000fe200078e0a00 */
[----:B------:R-:W0:Y:S01]  /*03b0*/  @P3 LDC R17, c[0x0][0x10] ;  /* 0x00000400ff113b82 */ /* 0x000e220000000800 */
[----:B------:R-:W-:Y:S01]  /*03c0*/  VOTEU.ALL UP1, P0 ;  /* 0x00000000003f7886 */ /* 0x000fe20000020000 */
[----:B--2---:R-:W-:Y:S01]  /*03d0*/  @P3 IMAD.MOV.U32 R6, RZ, RZ, R3 ;  /* 0x000000ffff063224 */ /* 0x004fe200078e0003 */
[----:B------:R-:W-:Y:S01]  /*03e0*/  @!UP0 UMOV UR6, 0x400 ;  /* 0x0000040000068882 */ /* 0x000fe20000000000 */
[----:B------:R-:W-:-:S04]  /*03f0*/  @!UP0 UIADD3 UR4, -UR4, 0x100000, URZ ;  /* 0x0010000004048890 */ /* 0x000fc8000fffe13f */
[----:B------:R-:W-:Y:S02]  /*0400*/  @!UP0 USHF.L.U32 UR5, UR4, 0xb, URZ ;  /* 0x0000000b04058899 */ /* 0x000fe4000800063f */
[----:B------:R-:W-:Y:S01]  /*0410*/  @!UP0 USHF.L.U32 UR4, UR4, 0x1, URZ ;  /* 0x0000000104048899 */ /* 0x000fe2000800063f */
[----:B------:R-:W-:Y:S02]  /*0420*/  @P3 IMAD.MOV.U32 R7, RZ, RZ, RZ ;  /* 0x000000ffff073224 */ /* 0x000fe400078e00ff */
[----:B------:R-:W-:Y:S01]  /*0430*/  IMAD.MOV.U32 R5, RZ, RZ, RZ ;  /* 0x000000ffff057224 */ /* 0x000fe200078e00ff */
[----:B------:R-:W1:Y:S01]  /*0440*/  @!UP0 S2UR UR7, SR_CgaCtaId ;  /* 0x00000000000789c3 */ /* 0x000e620000008800 */
[----:B------:R-:W-:-:S07]  /*0450*/  @P3 IMAD.MOV.U32 R11, RZ, RZ, RZ ;  /* 0x000000ffff0b3224 */ /* 0x000fce00078e00ff */
[----:B------:R-:W2:Y:S01]  /*0460*/  @!P3 LDC R9, c[0x0][0xc] ;  /* 0x00000300ff09bb82 */ /* 0x000ea20000000800 */
[----:B0-----:R-:W-:-:S04]  /*0470*/  @P3 IMAD.WIDE.U32 R16, R4, R17, R6 ;  /* 0x0000001104103225 */ /* 0x001fc800078e0006 */
[----:B------:R-:W-:Y:S01]  /*0480*/  @P3 IMAD.IADD R17, R17, 0x1, R11 ;  /* 0x0000000111113824 */ /* 0x000fe200078e020b */
[----:B-1----:R-:W-:Y:S01]  /*0490*/  @!UP0 ULEA UR6, UR7, UR6, 0x18 ;  /* 0x0000000607068291 */ /* 0x002fe2000f8ec03f */
[----:B------:R-:W-:Y:S01]  /*04a0*/  VOTEU.ALL UP0, P0 ;  /* 0x00000000003f7886 */ /* 0x000fe20000000000 */
[----:B------:R-:W-:-:S04]  /*04b0*/  ISETP.NE.AND P0, PT, R0, 0x3, PT ;  /* 0x000000030000780c */ /* 0x000fc80003f05270 */
[----:B------:R-:W-:Y:S01]  /*04c0*/  ISETP.EQ.OR P0, PT, R0, RZ, !P0 ;  /* 0x000000ff0000720c */ /* 0x000fe20004702670 */
[----:B--2---:R-:W-:-:S03]  /*04d0*/  @!P3 IMAD.WIDE.U32 R6, R9, R3, R4 ;  /* 0x000000030906b225 */ /* 0x004fc600078e0004 */
[C---:B------:R-:W-:Y:S01]  /*04e0*/  ISETP.EQ.AND P0, PT, R8.reuse, RZ, P0 ;  /* 0x000000ff0800720c */ /* 0x040fe20000702270 */
[----:B------:R-:W-:Y:S01]  /*04f0*/  VIADD R8, R8, 0xffffffff ;  /* 0xffffffff08087836 */ /* 0x000fe20000000000 */
[----:B------:R-:W0:Y:S02]  /*0500*/  FENCE.VIEW.ASYNC.S ;  /* 0x00000000000073c6 */ /* 0x000e240000000000 */
[----:B0-----:R0:W3:Y:S01]  /*0510*/  @!UP0 SYNCS.EXCH.64 URZ, [UR6+0x40], UR4 ;  /* 0x00004004063f85b2 */ /* 0x0010e20008000100 */
[----:B------:R-:W-:Y:S01]  /*0520*/  @!P3 IMAD.MOV.U32 R16, RZ, RZ, R6 ;  /* 0x000000ffff10b224 */ /* 0x000fe200078e0006 */
[----:B------:R-:W-:Y:S01]  /*0530*/  SEL R19, RZ, 0x1, !P0 ;  /* 0x00000001ff137807 */ /* 0x000fe20004000000 */
[----:B------:R-:W-:Y:S01]  /*0540*/  @!P3 IMAD.MOV.U32 R17, RZ, RZ, R7 ;  /* 0x000000ffff11b224 */ /* 0x000fe200078e0007 */
[----:B------:R-:W-:-:S04]  /*0550*/  ISETP.GE.U32.AND P1, PT, R8, 0x2, PT ;  /* 0x000000020800780c */ /* 0x000fc80003f26070 */
[----:B------:R-:W-:Y:S01]  /*0560*/  SEL R19, R19, 0x2, P1 ;  /* 0x0000000213137807 */ /* 0x000fe20000800000 */
[----:B------:R0:W3:Y:S01]  /*0570*/  @!UP1 SYNCS.EXCH.64 URZ, [UR6+0x48], UR4 ;  /* 0x00004804063f95b2 */ /* 0x0000e20008000100 */
[----:B------:R-:W-:Y:S01]  /*0580*/  NOP ;  /* 0x0000000000007918 */ /* 0x000fe20000000000 */
[----:B---34-:R-:W-:Y:S06]  /*0590*/  BAR.SYNC.DEFER_BLOCKING 0x0 ;  /* 0x0000000000007b1d */ /* 0x018fec0000010000 */
[----:B------:R-:W-:Y:S05]  /*05a0*/  @!P2 BRA `(.L_x_3) ;  /* 0x0000009c006ca947 */ /* 0x000fea0003800000 */
[----:B------:R-:W-:-:S13]  /*05b0*/  ISETP.GT.U32.AND P0, PT, R8, 0x1, PT ;  /* 0x000000010800780c */ /* 0x000fda0003f04070 */
[----:B0-----:R-:W-:Y:S05]  /*05c0*/  @P0 EXIT ;  /* 0x000000000000094d */ /* 0x001fea0003800000 */
[----:B------:R-:W-:Y:S01]  /*05d0*/  ULDC.64 UR4, c[0x0][0x650] ;  /* 0x0001940000047ab9 */ /* 0x000fe20000000a00 */
[----:B------:R-:W-:Y:S01]  /*05e0*/  PRMT R0, RZ, 0x7610, R0 ;  /* 0x00007610ff007816 */ /* 0x000fe20000000000 */
[----:B------:R-:W-:Y:S01]  /*05f0*/  IMAD.MOV.U32 R153, RZ, RZ, -0x1 ;  /* 0xffffffffff997424 */ /* 0x000fe200078e00ff */
[----:B------:R-:W-:Y:S01]  /*0600*/  ISETP.GE.U32.AND P0, PT, R16, UR4, PT ;  /* 0x0000000410007c0c */ /* 0x000fe2000bf06070 */
[----:B------:R-:W-:Y:S02]  /*0610*/  IMAD.MOV.U32 R152, RZ, RZ, -0x1 ;  /* 0xffffffffff987424 */ /* 0x000fe400078e00ff */
[----:B------:R-:W-:Y:S01]  /*0620*/  IMAD.MOV.U32 R23, RZ, RZ, -0x1 ;  /* 0xffffffffff177424 */ /* 0x000fe200078e00ff */
[----:B------:R-:W-:-:S13]  /*0630*/  ISETP.GE.U32.AND.EX P0, PT, R17, UR5, PT, P0 ;  /* 0x0000000511007c0c */ /* 0x000fda000bf06100 */
[----:B------:R-:W-:Y:S05]  /*0640*/  @P0 BRA `(.L_x_4) ;  /* 0x0000000400540947 */ /* 0x000fea0003800000 */
[----:B------:R-:W0:Y:S01]  /*0650*/  LDC.64 R14, c[0x0][0x628] ;  /* 0x00018a00ff0e7b82 */ /* 0x000e220000000a00 */
[----:B------:R-:W-:Y:S02]  /*0660*/  IMAD.MOV.U32 R6, RZ, RZ, R16 ;  /* 0x000000ffff067224 */ /* 0x000fe400078e0010 */
[----:B------:R-:W-:-:S05]  /*0670*/  IMAD.MOV.U32 R7, RZ, RZ, R17 ;  /* 0x000000ffff077224 */ /* 0x000fca00078e0011 */
[----:B------:R-:W1:Y:S08]  /*0680*/  LDC R0, c[0x0][0x630] ;  /* 0x00018c00ff007b82 */ /* 0x000e700000000800 */
[----:B------:R-:W2:Y:S01]  /*0690*/  LDC.64 R20, c[0x0][0x620] ;  /* 0x00018800ff147b82 */ /* 0x000ea20000000a00 */
[----:B0-----:R-:W-:-:S04]  /*06a0*/  ISETP.NE.U32.AND P0, PT, R14, RZ, PT ;  /* 0x000000ff0e00720c */ /* 0x001fc80003f05070 */
[----:B------:R-:W-:-:S13]  /*06b0*/  ISETP.NE.AND.EX P0, PT, R15, RZ, PT, P0 ;  /* 0x000000ff0f00720c */ /* 0x000fda0003f05300 */
[----:B-12---:R-:W-:Y:S05]  /*06c0*/  @!P0 BRA `(.L_x_5) ;  /* 0x0000000000288947 */ /* 0x006fea0003800000 */
[----:B------:R-:W0:Y:S02]  /*06d0*/  LDC R11, c[0x0][0x634] ;  /* 0x00018d00ff0b7b82 */ /* 0x000e240000000800 */
[----:B0-----:R-:W-:-:S05]  /*06e0*/  IADD3 R11, P0, R16, R11, RZ ;  /* 0x0000000b100b7210 */ /* 0x001fca0007f1e0ff */
[----:B------:R-:W-:-:S04]  /*06f0*/  IMAD.X R13, RZ, RZ, R17, P0 ;  /* 0x000000ffff0d7224 */ /* 0x000fc800000e0611 */
[----:B------:R-:W-:-:S04]  /*0700*/  IMAD.WIDE.U32 R6, R13, R14, RZ ;  /* 0x0000000e0d067225 */ /* 0x000fc800078e00ff */
[----:B------:R-:W-:-:S04]  /*0710*/  IMAD.WIDE.U32 R8, P0, R11, R15, R6 ;  /* 0x0000000f0b087225 */ /* 0x000fc80007800006 */
[----:B------:R-:W-:-:S04]  /*0720*/  IMAD.WIDE.U32 R6, R11, R14, RZ ;  /* 0x0000000e0b067225 */ /* 0x000fc800078e00ff */
[----:B------:R-:W-:Y:S01]  /*0730*/  IMAD.X R11, RZ, RZ, RZ, P0 ;  /* 0x000000ffff0b7224 */ /* 0x000fe200000e06ff */
[----:B------:R-:W-:Y:S01]  /*0740*/  IADD3 RZ, P0, R7, R8, RZ ;  /* 0x0000000807ff7210 */ /* 0x000fe20007f1e0ff */
[----:B------:R-:W-:-:S04]  /*0750*/  IMAD.MOV.U32 R10, RZ, RZ, R9 ;  /* 0x000000ffff0a7224 */ /* 0x000fc800078e0009 */
[----:B------:R-:W-:-:S08]  /*0760*/  IMAD.WIDE.U32.X R6, R13, R15, R10, P0 ;  /* 0x0000000f0d067225 */ /* 0x000fd000000e040a */
.L_x_5:
[-CC-:B------:R-:W-:Y:S01]  /*0770*/  SHF.R.U64 R23, R6, R0.reuse, R7.reuse ;  /* 0x0000000006177219 */ /* 0x180fe20000001207 */
[----:B------:R-:W0:Y:S01]  /*0780*/  LDC R10, c[0x0][0x618] ;  /* 0x00018600ff0a7b82 */ /* 0x000e220000000800 */
[----:B------:R-:W-:Y:S01]  /*0790*/  SHF.R.U32.HI R5, RZ, R0, R7 ;  /* 0x00000000ff057219 */ /* 0x000fe20000011607 */
[----:B------:R-:W-:Y:S01]  /*07a0*/  ULDC UR4, c[0x0][0x150] ;  /* 0x0000540000047ab9 */ /* 0x000fe20000000800 */
[----:B------:R-:W-:Y:S02]  /*07b0*/  IADD3 R9, P0, RZ, -R23, RZ ;  /* 0x80000017ff097210 */ /* 0x000fe40007f1e0ff */
[----:B------:R-:W-:-:S03]  /*07c0*/  I2FP.F32.U32 R0, R4 ;  /* 0x0000000400007245 */ /* 0x000fc60000201000 */
[----:B------:R-:W1:Y:S01]  /*07d0*/  LDC.64 R28, c[0x0][0x640] ;  /* 0x00019000ff1c7b82 */ /* 0x000e620000000a00 */
[----:B------:R-:W-:Y:S02]  /*07e0*/  IMAD.X R11, RZ, RZ, ~R5, P0 ;  /* 0x000000ffff0b7224 */ /* 0x000fe400000e0e05 */
[----:B------:R-:W-:Y:S01]  /*07f0*/  FMUL R0, R0, UR4 ;  /* 0x0000000400007c20 */ /* 0x000fe20008400000 */
[----:B------:R-:W-:Y:S01]  /*0800*/  IMAD.WIDE.U32 R6, R9, R20, R16 ;  /* 0x0000001409067225 */ /* 0x000fe200078e0010 */
[----:B------:R-:W-:-:S03]  /*0810*/  ULDC UR4, c[0x0][0x154] ;  /* 0x0000550000047ab9 */ /* 0x000fc60000000800 */
[----:B------:R-:W-:Y:S01]  /*0820*/  IMAD R8, R11, R20, RZ ;  /* 0x000000140b087224 */ /* 0x000fe200078e02ff */
[----:B------:R-:W2:Y:S01]  /*0830*/  LDC R5, c[0x0][0x144] ;  /* 0x00005100ff057b82 */ /* 0x000ea20000000800 */
[----:B------:R-:W3:Y:S02]  /*0840*/  F2I.U32.TRUNC.NTZ R0, R0 ;  /* 0x0000000000007305 */ /* 0x000ee4000020f000 */
[----:B------:R-:W-:-:S04]  /*0850*/  IMAD R9, R9, R21, R8 ;  /* 0x0000001509097224 */ /* 0x000fc800078e0208 */
[----:B------:R-:W-:Y:S01]  /*0860*/  IMAD.IADD R7, R7, 0x1, R9 ;  /* 0x0000000107077824 */ /* 0x000fe200078e0209 */
[----:B------:R-:W4:Y:S01]  /*0870*/  LDC R12, c[0x0][0x608] ;  /* 0x00018200ff0c7b82 */ /* 0x000f220000000800 */
[----:B------:R-:W-:-:S03]  /*0880*/  IMAD.MOV.U32 R9, RZ, RZ, -0x1 ;  /* 0xffffffffff097424 */ /* 0x000fc600078e00ff */
[-CC-:B0-----:R-:W-:Y:S02]  /*0890*/  SHF.R.U64 R20, R6, R10.reuse, R7.reuse ;  /* 0x0000000a06147219 */ /* 0x181fe40000001207 */
[----:B------:R-:W-:Y:S02]  /*08a0*/  I2FP.F32.U32 R6, R3 ;  /* 0x0000000300067245 */ /* 0x000fe40000201000 */
[----:B------:R-:W0:Y:S01]  /*08b0*/  LDC R26, c[0x0][0x658] ;  /* 0x00019600ff1a7b82 */ /* 0x000e220000000800 */
[----:B-1----:R-:W-:Y:S01]  /*08c0*/  ISETP.NE.U32.AND P0, PT, R28, RZ, PT ;  /* 0x000000ff1c00720c */ /* 0x002fe20003f05070 */
[----:B---3--:R-:W-:Y:S01]  /*08d0*/  IMAD.MOV R8, RZ, RZ, -R0 ;  /* 0x000000ffff087224 */ /* 0x008fe200078e0a00 */
[----:B------:R-:W-:Y:S01]  /*08e0*/  SHF.R.U32.HI R7, RZ, R10, R7 ;  /* 0x0000000aff077219 */ /* 0x000fe20000011607 */
[----:B------:R-:W-:Y:S01]  /*08f0*/  FMUL R6, R6, UR4 ;  /* 0x0000000406067c20 */ /* 0x000fe20008400000 */
[----:B------:R-:W-:-:S03]  /*0900*/  ISETP.NE.AND.EX P0, PT, R29, RZ, PT, P0 ;  /* 0x000000ff1d00720c */ /* 0x000fc60003f05300 */
[----:B------:R-:W1:Y:S01]  /*0910*/  LDC R14, c[0x0][0x148] ;  /* 0x00005200ff0e7b82 */ /* 0x000e620000000800 */
[----:B--2---:R-:W-:-:S07]  /*0920*/  IMAD R0, R5, R8, R4 ;  /* 0x0000000805007224 */ /* 0x004fce00078e0204 */
[----:B------:R-:W2:Y:S01]  /*0930*/  LDC R24, c[0x0][0x600] ;  /* 0x00018000ff187b82 */ /* 0x000ea20000000800 */
[-CC-:B----4-:R-:W-:Y:S02]  /*0940*/  SHF.R.U64 R30, R20, R12.reuse, R7.reuse ;  /* 0x0000000c141e7219 */ /* 0x190fe40000001207 */
[----:B------:R-:W-:Y:S01]  /*0950*/  SHF.R.U32.HI R5, RZ, R12, R7 ;  /* 0x0000000cff057219 */ /* 0x000fe20000011607 */
[----:B------:R-:W-:Y:S01]  /*0960*/  IMAD.MOV.U32 R7, RZ, RZ, 0x1 ;  /* 0x00000001ff077424 */ /* 0x000fe200078e00ff */
[----:B------:R3:W4:Y:S03]  /*0970*/  F2I.U32.TRUNC.NTZ R12, R6 ;  /* 0x00000006000c7305 */ /* 0x000726000020f000 */
[----:B------:R-:W1:Y:S01]  /*0980*/  LDC R15, c[0x0][0x648] ;  /* 0x00019200ff0f7b82 */ /* 0x000e620000000800 */
[-C--:B0-----:R-:W-:Y:S02]  /*0990*/  SHF.L.U32 R4, R9, R26.reuse, RZ ;  /* 0x0000001a09047219 */ /* 0x081fe400000006ff */
[----:B------:R-:W-:-:S02]  /*09a0*/  SHF.R.U64 R32, R30, R26, R5 ;  /* 0x0000001a1e207219 */ /* 0x000fc40000001205 */
[----:B------:R-:W-:Y:S02]  /*09b0*/  LOP3.LUT R11, RZ, R4, RZ, 0x33, !PT ;  /* 0x00000004ff0b7212 */ /* 0x000fe400078e33ff */
[-C--:B------:R-:W-:Y:S01]  /*09c0*/  SHF.R.U32.HI R5, RZ, R26.reuse, R5 ;  /* 0x0000001aff057219 */ /* 0x080fe20000011605 */
[----:B------:R-:W0:Y:S01]  /*09d0*/  LDC R21, c[0x0][0x638] ;  /* 0x00018e00ff157b82 */ /* 0x000e220000000800 */
[----:B------:R-:W-:Y:S01]  /*09e0*/  SHF.L.U32 R10, R7, R26, RZ ;  /* 0x0000001a070a7219 */ /* 0x000fe200000006ff */
[----:B------:R-:W-:-:S06]  /*09f0*/  IMAD.MOV.U32 R4, RZ, RZ, R32 ;  /* 0x000000ffff047224 */ /* 0x000fcc00078e0020 */
[----:B------:R-:W0:Y:S01]  /*0a00*/  LDC R153, c[0x0][0x610] ;  /* 0x00018400ff997b82 */ /* 0x000e220000000800 */
[----:B---34-:R-:W-:Y:S05]  /*0a10*/  @!P0 BRA `(.L_x_6) ;  /* 0x0000000000288947 */ /* 0x018fea0003800000 */
[----:B------:R-:W3:Y:S02]  /*0a20*/  LDC R9, c[0x0][0x64c] ;  /* 0x00019300ff097b82 */ /* 0x000ee40000000800 */
[----:B---3--:R-:W-:-:S05]  /*0a30*/  IADD3 R9, P0, R32, R9, RZ ;  /* 0x0000000920097210 */ /* 0x008fca0007f1e0ff */
        /* <DEDUP_REMOVED lines=8> */
.L_x_6:
[----:B-1----:R-:W-:Y:S01]  /*0ac0*/  SHF.R.U64 R4, R4, R15, R5 ;  /* 0x0000000f04047219 */ /* 0x002fe20000001205 */
[----:B--2---:R-:W-:Y:S01]  /*0ad0*/  VIADD R5, R24, 0xffffffff ;  /* 0xffffffff18057836 */ /* 0x004fe20000000000 */
[----:B------:R-:W-:Y:S01]  /*0ae0*/  LOP3.LUT R11, R30, R11, RZ, 0xc0, !PT ;  /* 0x0000000b1e0b7212 */ /* 0x000fe200078ec0ff */
[----:B------:R-:W-:Y:S02]  /*0af0*/  IMAD.MOV R12, RZ, RZ, -R12 ;  /* 0x000000ffff0c7224 */ /* 0x000fe400078e0a0c */
[----:B------:R-:W-:Y:S02]  /*0b00*/  IMAD.MOV R6, RZ, RZ, -R4 ;  /* 0x000000ffff067224 */ /* 0x000fe400078e0a04 */
[----:B------:R-:W-:Y:S01]  /*0b10*/  IMAD R11, R10, R4, R11 ;  /* 0x000000040a0b7224 */ /* 0x000fe200078e020b */
[----:B------:R-:W-:Y:S01]  /*0b20*/  LOP3.LUT R4, R20, R5, RZ, 0xc0, !PT ;  /* 0x0000000514047212 */ /* 0x000fe200078ec0ff */
[----:B------:R-:W-:Y:S02]  /*0b30*/  @P3 IMAD R0, R14, R12, R3 ;  /* 0x0000000c0e003224 */ /* 0x000fe400078e0203 */
[----:B0-----:R-:W-:-:S02]  /*0b40*/  IMAD R3, R6, R21, R32 ;  /* 0x0000001506037224 */ /* 0x001fc400078e0220 */
[----:B------:R-:W-:Y:S02]  /*0b50*/  IMAD R153, R11, R153, R0 ;  /* 0x000000990b997224 */ /* 0x000fe400078e0200 */
[----:B------:R-:W-:Y:S02]  /*0b60*/  IMAD R4, R3, R24, R4 ;  /* 0x0000001803047224 */ /* 0x000fe400078e0204 */
[----:B------:R-:W-:-:S03]  /*0b70*/  IMAD.MOV.U32 R0, RZ, RZ, 0x1 ;  /* 0x00000001ff007424 */ /* 0x000fc600078e00ff */
[----:B------:R-:W-:Y:S02]  /*0b80*/  SEL R152, R4, R153, !P3 ;  /* 0x0000009904987207 */ /* 0x000fe40005800000 */
[----:B------:R-:W-:-:S07]  /*0b90*/  SEL R153, R153, R4, !P3 ;  /* 0x0000000499997207 */ /* 0x000fce0005800000 */
.L_x_4:
[----:B------:R-:W-:-:S08]  /*0ba0*/  NOP ;  /* 0x0000000000007918 */ /* 0x000fd00000000000 */
[----:B------:R-:W0:Y:S02]  /*0bb0*/  USETMAXREG.TRY_ALLOC.CTAPOOL UP0, 0xe8 ;  /* 0x000000e8000079c8 */ /* 0x000e240008000600 */
[----:B0-----:R-:W-:-:S13]  /*0bc0*/  PLOP3.LUT P0, PT, PT, PT, UP0, 0x80, 0x0 ;  /* 0x000000000000781c */ /* 0x001fda0003f0f008 */
[----:B------:R-:W-:Y:S05]  /*0bd0*/  @!P0 BRA `(.L_x_4) ;  /* 0xfffffffc00f08947 */ /* 0x000fea000383ffff */
[----:B------:R-:W-:Y:S01]  /*0be0*/  ULDC.64 UR4, c[0x0][0x598] ;  /* 0x0001660000047ab9 */ /* 0x000fe20000000a00 */
[----:B------:R-:W-:Y:S01]  /*0bf0*/  ULDC.64 UR36, c[0x0][0x208] ;  /* 0x0000820000247ab9 */ /* 0x000fe20000000a00 */
[----:B------:R-:W-:-:S04]  /*0c00*/  ISETP.NE.U32.AND P0, PT, RZ, UR4, PT ;  /* 0x00000004ff007c0c */ /* 0x000fc8000bf05070 */
[----:B------:R-:W-:-:S13]  /*0c10*/  ISETP.NE.AND.EX P0, PT, RZ, UR5, PT, P0 ;  /* 0x00000005ff007c0c */ /* 0x000fda000bf05300 */
[----:B------:R-:W-:Y:S05]  /*0c20*/  @!P0 BRA `(.L_x_7) ;  /* 0x00000000001c8947 */ /* 0x000fea0003800000 */
[----:B------:R-:W0:Y:S02]  /*0c30*/  LDC.64 R4, c[0x0][0x598] ;  /* 0x00016600ff047b82 */ /* 0x000e240000000a00 */
[----:B0-----:R-:W2:Y:S02]  /*0c40*/  LDG.E.64 R4, desc[UR36][R4.64] ;  /* 0x0000002404047981 */ /* 0x001ea4000c1e1b00 */
[----:B--2---:R-:W-:-:S04]  /*0c50*/  ISETP.NE.U32.AND P0, PT, R4, RZ, PT ;  /* 0x000000ff0400720c */ /* 0x004fc80003f05070 */
[----:B------:R-:W-:-:S13]  /*0c60*/  ISETP.NE.AND.EX P0, PT, R5, RZ, PT, P0 ;  /* 0x000000ff0500720c */ /* 0x000fda0003f05300 */
[----:B------:R-:W-:Y:S05]  /*0c70*/  @!P0 BRA `(.L_x_7) ;  /* 0x0000000000088947 */ /* 0x000fea0003800000 */
[----:B------:R0:W5:Y:S01]  /*0c80*/  LD.E R154, desc[UR36][R4.64] ;  /* 0x00000024049a7980 */ /* 0x000162000c101900 */
[----:B------:R-:W-:Y:S05]  /*0c90*/  BRA `(.L_x_8) ;  /* 0x0000000000247947 */ /* 0x000fea0003800000 */
.L_x_7:
[----:B------:R-:W-:Y:S02]  /*0ca0*/  ULDC.64 UR4, c[0x0][0x588] ;  /* 0x0001620000047ab9 */ /* 0x000fe40000000a00 */
[----:B------:R-:W-:-:S04]  /*0cb0*/  ISETP.NE.U32.AND P0, PT, RZ, UR4, PT ;  /* 0x00000004ff007c0c */ /* 0x000fc8000bf05070 */
[----:B------:R-:W-:-:S13]  /*0cc0*/  ISETP.NE.AND.EX P0, PT, RZ, UR5, PT, P0 ;  /* 0x00000005ff007c0c */ /* 0x000fda000bf05300 */
[----:B------:R-:W-:Y:S05]  /*0cd0*/  @!P0 BRA `(.L_x_9) ;  /* 0x00000000000c8947 */ /* 0x000fea0003800000 */
[----:B------:R-:W0:Y:S02]  /*0ce0*/  LDC.64 R154, c[0x0][0x588] ;  /* 0x00016200ff9a7b82 */ /* 0x000e240000000a00 */
[----:B0-----:R1:W5:Y:S01]  /*0cf0*/  LDG.E R154, desc[UR36][R154.64] ;  /* 0x000000249a9a7981 */ /* 0x001362000c1e1900 */
[----:B------:R-:W-:Y:S05]  /*0d00*/  BRA `(.L_x_8) ;  /* 0x0000000000087947 */ /* 0x000fea0003800000 */
.L_x_9:
[----:B------:R-:W-:Y:S02]  /*0d10*/  ULDC UR4, c[0x0][0x580] ;  /* 0x0001600000047ab9 */ /* 0x000fe40000000800 */
[----:B------:R-:W-:-:S07]  /*0d20*/  IMAD.U32 R154, RZ, RZ, UR4 ;  /* 0x00000004ff9a7e24 */ /* 0x000fce000f8e00ff */
.L_x_8:
[----:B------:R-:W-:Y:S02]  /*0d30*/  ULDC.64 UR4, c[0x0][0x5a0] ;  /* 0x0001680000047ab9 */ /* 0x000fe40000000a00 */
[----:B------:R-:W-:-:S04]  /*0d40*/  ISETP.NE.U32.AND P0, PT, RZ, UR4, PT ;  /* 0x00000004ff007c0c */ /* 0x000fc8000bf05070 */
[----:B------:R-:W-:-:S13]  /*0d50*/  ISETP.NE.AND.EX P0, PT, RZ, UR5, PT, P0 ;  /* 0x00000005ff007c0c */ /* 0x000fda000bf05300 */
[----:B------:R-:W-:Y:S05]  /*0d60*/  @!P0 BRA `(.L_x_10) ;  /* 0x00000000001c8947 */ /* 0x000fea0003800000 */
[----:B0-----:R-:W0:Y:S02]  /*0d70*/  LDC.64 R4, c[0x0][0x5a0] ;  /* 0x00016800ff047b82 */ /* 0x001e240000000a00 */
[----:B0-----:R-:W2:Y:S02]  /*0d80*/  LDG.E.64 R4, desc[UR36][R4.64] ;  /* 0x0000002404047981 */ /* 0x001ea4000c1e1b00 */
[----:B--2---:R-:W-:-:S04]  /*0d90*/  ISETP.NE.U32.AND P0, PT, R4, RZ, PT ;  /* 0x000000ff0400720c */ /* 0x004fc80003f05070 */
[----:B------:R-:W-:-:S13]  /*0da0*/  ISETP.NE.AND.EX P0, PT, R5, RZ, PT, P0 ;  /* 0x000000ff0500720c */ /* 0x000fda0003f05300 */
[----:B------:R-:W-:Y:S05]  /*0db0*/  @!P0 BRA `(.L_x_10) ;  /* 0x0000000000088947 */ /* 0x000fea0003800000 */
[----:B-1----:R0:W5:Y:S01]  /*0dc0*/  LD.E R155, desc[UR36][R4.64] ;  /* 0x00000024049b7980 */ /* 0x002162000c101900 */
[----:B------:R-:W-:Y:S05]  /*0dd0*/  BRA `(.L_x_11) ;  /* 0x0000000000247947 */ /* 0x000fea0003800000 */
.L_x_10:
[----:B------:R-:W-:Y:S02]  /*0de0*/  ULDC.64 UR4, c[0x0][0x590] ;  /* 0x0001640000047ab9 */ /* 0x000fe40000000a00 */
[----:B------:R-:W-:-:S04]  /*0df0*/  ISETP.NE.U32.AND P0, PT, RZ, UR4, PT ;  /* 0x00000004ff007c0c */ /* 0x000fc8000bf05070 */
[----:B------:R-:W-:-:S13]  /*0e00*/  ISETP.NE.AND.EX P0, PT, RZ, UR5, PT, P0 ;  /* 0x00000005ff007c0c */ /* 0x000fda000bf05300 */
[----:B------:R-:W-:Y:S05]  /*0e10*/  @!P0 BRA `(.L_x_12) ;  /* 0x00000000000c8947 */ /* 0x000fea0003800000 */
[----:B0-----:R-:W1:Y:S02]  /*0e20*/  LDC.64 R4, c[0x0][0x590] ;  /* 0x00016400ff047b82 */ /* 0x001e640000000a00 */
[----:B-1----:R1:W5:Y:S01]  /*0e30*/  LDG.E R155, desc[UR36][R4.64] ;  /* 0x00000024049b7981 */ /* 0x002362000c1e1900 */
[----:B------:R-:W-:Y:S05]  /*0e40*/  BRA `(.L_x_11) ;  /* 0x0000000000087947 */ /* 0x000fea0003800000 */
.L_x_12:
[----:B------:R-:W-:Y:S02]  /*0e50*/  ULDC UR4, c[0x0][0x584] ;  /* 0x0001610000047ab9 */ /* 0x000fe40000000800 */
[----:B-1----:R-:W-:-:S07]  /*0e60*/  IMAD.U32 R155, RZ, RZ, UR4 ;  /* 0x00000004ff9b7e24 */ /* 0x002fce000f8e00ff */
.L_x_11:
[----:B------:R-:W-:-:S13]  /*0e70*/  LOP3.LUT P0, RZ, R0, 0xff, RZ, 0xc0, !PT ;  /* 0x000000ff00ff7812 */ /* 0x000fda000780c0ff */
[----:B------:R-:W-:Y:S05]  /*0e80*/  @!P0 EXIT ;  /* 0x000000000000894d */ /* 0x000fea0003800000 */
[----:B------:R-:W-:Y:S01]  /*0e90*/  ULDC UR4, c[0x0][0x28c] ;  /* 0x0000a30000047ab9 */ /* 0x000fe20000000800 */
[----:B------:R-:W-:Y:S01]  /*0ea0*/  LOP3.LUT R158, R19, 0x1, RZ, 0xfc, !PT ;  /* 0x00000001139e7812 */ /* 0x000fe200078efcff */
[----:B------:R-:W-:Y:S01]  /*0eb0*/  UIADD3 UR4, UR4, 0x7f, URZ ;  /* 0x0000007f04047890 */ /* 0x000fe2000fffe03f */
[----:B------:R-:W-:Y:S01]  /*0ec0*/  UMOV UR38, URZ ;  /* 0x0000003f00267c82 */ /* 0x000fe20008000000 */
[----:B------:R-:W-:Y:S02]  /*0ed0*/  UMOV UR39, URZ ;  /* 0x0000003f00277c82 */ /* 0x000fe40008000000 */
[----:B------:R-:W-:-:S04]  /*0ee0*/  USHF.R.S32.HI UR5, URZ, 0x1f, UR4 ;  /* 0x0000001f3f057899 */ /* 0x000fc80008011404 */
[----:B------:R-:W-:-:S04]  /*0ef0*/  ULEA.HI UR5, UR5, UR4, URZ, 0x7 ;  /* 0x0000000405057291 */ /* 0x000fc8000f8f383f */
[----:B------:R-:W-:-:S12]  /*0f00*/  USHF.R.S32.HI UR40, URZ, 0x7, UR5 ;  /* 0x000000073f287899 */ /* 0x000fd80008011405 */
.L_x_286:
[----:B------:R-:W-:Y:S01]  /*0f10*/  LOP3.LUT R0, R18, 0x80, RZ, 0xc0, !PT ;  /* 0x0000008012007812 */ /* 0x000fe200078ec0ff */
[----:B--2---:R-:W2:Y:S01]  /*0f20*/  S2UR UR7, SR_CgaCtaId ;  /* 0x00000000000779c3 */ /* 0x004ea20000008800 */
[----:B------:R-:W-:Y:S02]  /*0f30*/  UMOV UR6, 0x400 ;  /* 0x0000040000067882 */ /* 0x000fe40000000000 */
[----:B------:R-:W-:-:S06]  /*0f40*/  SHF.R.U32.HI R0, RZ, 0x7, R0 ;  /* 0x00000007ff007819 */ /* 0x000fcc0000011600 */
[----:B---3--:R-:W3:Y:S01]  /*0f50*/  SHFL.IDX PT, R0, R0, RZ, 0x1f ;  /* 0x00001fff00007589 */ /* 0x008ee200000e0000 */
[----:B--2---:R-:W-:Y:S01]  /*0f60*/  ULEA UR42, UR7, UR6, 0x18 ;  /* 0x00000006072a7291 */ /* 0x004fe2000f8ec03f */
[----:B---3--:R-:W-:-:S13]  /*0f70*/  R2UR UR4, R0 ;  /* 0x00000000000472ca */ /* 0x008fda00000e0000 */
[----:B------:R-:W-:-:S04]  /*0f80*/  ULEA.HI UR5, UR4, UR4, URZ, 0x1 ;  /* 0x0000000404057291 */ /* 0x000fc8000f8f083f */
[----:B------:R-:W-:-:S04]  /*0f90*/  ULOP3.LUT UR5, UR5, 0x7fffe, URZ, 0xc0, !UPT ;  /* 0x0007fffe05057892 */ /* 0x000fc8000f8ec03f */
[----:B------:R-:W-:-:S03]  /*0fa0*/  UIADD3 UR5, UR4, -UR5, URZ ;  /* 0x8000000504057290 */ /* 0x000fc6000fffe03f */
[----:B------:R-:W-:Y:S01]  /*0fb0*/  ULDC UR4, c[0x0][0x28c] ;  /* 0x0000a30000047ab9 */ /* 0x000fe20000000800 */
[----:B------:R-:W-:Y:S01]  /*0fc0*/  ULEA UR5, UR5, UR42, 0xd ;  /* 0x0000002a05057291 */ /* 0x000fe2000f8e683f */
[----:B------:R-:W-:-:S03]  /*0fd0*/  ISETP.LT.AND P0, PT, RZ, UR4, PT ;  /* 0x00000004ff007c0c */ /* 0x000fc6000bf01270 */
[----:B------:R-:W-:-:S04]  /*0fe0*/  UIADD3 UR5, UR5, 0x100, URZ ;  /* 0x0000010005057890 */ /* 0x000fc8000fffe03f */
[----:B------:R-:W-:-:S04]  /*0ff0*/  USHF.R.U32.HI UR5, URZ, 0x4, UR5 ;  /* 0x000000043f057899 */ /* 0x000fc80008011605 */
[----:B------:R-:W-:Y:S02]  /*1000*/  ULOP3.LUT UR41, UR5, 0x3fff, URZ, 0xc0, !UPT ;  /* 0x00003fff05297892 */ /* 0x000fe4000f8ec03f */
[----:B-1----:R-:W-:Y:S10]  /*1010*/  @P0 BRA `(.L_x_13) ;  /* 0x0000000000400947 */ /* 0x002ff40003800000 */
[----:B------:R-:W-:Y:S01]  /*1020*/  MOV R0, 0x0 ;  /* 0x0000000000007802 */ /* 0x000fe20000000f00 */
[----:B------:R-:W-:Y:S01]  /*1030*/  ULDC.64 UR4, c[0x4][0x68] ;  /* 0x01001a0000047ab9 */ /* 0x000fe20000000a00 */
[----:B------:R-:W-:Y:S01]  /*1040*/  ULDC.64 UR6, c[0x4][0x8] ;  /* 0x0100020000067ab9 */ /* 0x000fe20000000a00 */
[----:B01----:R-:W-:Y:S01]  /*1050*/  IMAD.U32 R4, RZ, RZ, UR4 ;  /* 0x00000004ff047e24 */ /* 0x003fe2000f8e00ff */
[----:B------:R0:W1:Y:S01]  /*1060*/  LDC.64 R14, c[0x4][R0] ;  /* 0x01000000000e7b82 */ /* 0x0000620000000a00 */
[----:B------:R-:W-:Y:S01]  /*1070*/  IMAD.U32 R5, RZ, RZ, UR5 ;  /* 0x00000005ff057e24 */ /* 0x000fe2000f8e00ff */
[----:B------:R-:W-:Y:S01]  /*1080*/  ULDC.64 UR4, c[0x4][0x70] ;  /* 0x01001c0000047ab9 */ /* 0x000fe20000000a00 */
[----:B------:R-:W-:Y:S02]  /*1090*/  IMAD.U32 R10, RZ, RZ, UR6 ;  /* 0x00000006ff0a7e24 */ /* 0x000fe4000f8e00ff */
[----:B------:R-:W-:Y:S02]  /*10a0*/  IMAD.U32 R6, RZ, RZ, UR4 ;  /* 0x00000004ff067e24 */ /* 0x000fe4000f8e00ff */
[----:B------:R-:W-:-:S02]  /*10b0*/  IMAD.U32 R7, RZ, RZ, UR5 ;  /* 0x00000005ff077e24 */ /* 0x000fc4000f8e00ff */
[----:B------:R-:W-:Y:S02]  /*10c0*/  IMAD.U32 R11, RZ, RZ, UR7 ;  /* 0x00000007ff0b7e24 */ /* 0x000fe4000f8e00ff */
[----:B------:R-:W-:Y:S02]  /*10d0*/  IMAD.MOV.U32 R8, RZ, RZ, 0x1e1 ;  /* 0x000001e1ff087424 */ /* 0x000fe400078e00ff */
[----:B------:R-:W-:Y:S02]  /*10e0*/  IMAD.MOV.U32 R12, RZ, RZ, 0x1 ;  /* 0x00000001ff0c7424 */ /* 0x000fe400078e00ff */
[----:B0-----:R-:W-:-:S07]  /*10f0*/  IMAD.MOV.U32 R13, RZ, RZ, RZ ;  /* 0x000000ffff0d7224 */ /* 0x001fce00078e00ff */
[----:B------:R-:W-:-:S07]  /*1100*/  LEPC R20, `(.L_x_13) ;  /* 0x000000001014794e */ /* 0x000fce0000000000 */
[----:B-1---5:R-:W-:Y:S05]  /*1110*/  CALL.ABS.NOINC R14 ;  /* 0x000000000e007343 */ /* 0x022fea0003c00000 */
.L_x_13:
[----:B------:R-:W-:-:S13]  /*1120*/  ISETP.NE.AND P0, PT, R158, 0x3, PT ;  /* 0x000000039e00780c */ /* 0x000fda0003f05270 */
[----:B------:R-:W-:Y:S05]  /*1130*/  @!P0 BRA `(.L_x_14) ;  /* 0x0000000000048947 */ /* 0x000fea0003800000 */
[----:B------:R-:W-:Y:S01]  /*1140*/  BPT.TRAP 0x1 ;  /* 0x000000040000795c */ /* 0x000fe20000300000 */
.L_x_14:
[----:B------:R-:W-:Y:S02]  /*1150*/  IMAD.U32 R3, RZ, RZ, UR39 ;  /* 0x00000027ff037e24 */ /* 0x000fe4000f8e00ff */
[----:B------:R-:W-:-:S03]  /*1160*/  IMAD.U32 R0, RZ, RZ, UR38 ;  /* 0x00000026ff007e24 */ /* 0x000fc6000f8e00ff */
[----:B------:R-:W-:Y:S02]  /*1170*/  LEA R3, R3, UR42, 0x3 ;  /* 0x0000002a03037c11 */ /* 0x000fe4000f8e18ff */
[----:B------:R-:W-:-:S04]  /*1180*/  SHF.L.U32 R0, R0, 0x1f, RZ ;  /* 0x0000001f00007819 */ /* 0x000fc800000006ff */
[----:B------:R2:W3:Y:S01]  /*1190*/  SYNCS.PHASECHK.TRANS64.TRYWAIT P1, [R3+URZ], R0 ;  /* 0x00000000030075a7 */ /* 0x0004e2000802017f */
[----:B------:R-:W-:Y:S05]  /*11a0*/  @!P0 BRA `(.L_x_15) ;  /* 0x0000000000048947 */ /* 0x000fea0003800000 */
[----:B------:R-:W-:Y:S01]  /*11b0*/  BPT.TRAP 0x1 ;  /* 0x000000040000795c */ /* 0x000fe20000300000 */
.L_x_15:
[----:B---3--:R-:W-:Y:S05]  /*11c0*/  @P1 BRA `(.L_x_16) ;  /* 0x0000000000081947 */ /* 0x008fea0003800000 */
[----:B------:R-:W3:Y:S02]  /*11d0*/  SYNCS.PHASECHK.TRANS64.TRYWAIT P1, [R3+URZ], R0 ;  /* 0x00000000030075a7 */ /* 0x000ee4000802017f */
[----:B---3--:R-:W-:Y:S05]  /*11e0*/  @!P1 BRA `(.L_x_17) ;  /* 0x000000a400f49947 */ /* 0x008fea0003800000 */
.L_x_16:
[----:B------:R-:W-:-:S04]  /*11f0*/  UISETP.LT.AND UP0, UPT, UR40, 0x1, UPT ;  /* 0x000000012800788c */ /* 0x000fc8000bf01270 */
[----:B------:R-:W-:-:S04]  /*1200*/  USEL UR4, UR40, 0x1, UP0 ;  /* 0x0000000128047887 */ /* 0x000fc80008000000 */
[----:B------:R-:W-:-:S06]  /*1210*/  UIADD3 UR4, UR40, -UR4, URZ ;  /* 0x8000000428047290 */ /* 0x000fcc000fffe03f */
[----:B--23--:R-:W-:Y:S01]  /*1220*/  IMAD.U32 R0, RZ, RZ, UR4 ;  /* 0x00000004ff007e24 */ /* 0x00cfe2000f8e00ff */
[----:B------:R-:W-:Y:S05]  /*1230*/  WARPSYNC.ALL ;  /* 0x0000000000007948 */ /* 0x000fea0003800000 */
[----:B------:R-:W-:Y:S01]  /*1240*/  ISETP.GE.AND P1, PT, R0, 0x1, PT ;  /* 0x000000010000780c */ /* 0x000fe20003f26270 */
[----:B------:R-:W-:Y:S01]  /*1250*/  UIADD3 UR4, UR42, 0x18100, URZ ;  /* 0x000181002a047890 */ /* 0x000fe2000fffe03f */
[----:B------:R-:W-:Y:S01]  /*1260*/  WARPGROUP.ARRIVE ;  /* 0x00000000000079c5 */ /* 0x000fe20000000000 */
[----:B------:R-:W-:Y:S01]  /*1270*/  UMOV UR9, 0x40000040 ;  /* 0x4000004000097882 */ /* 0x000fe20000000000 */
[----:B------:R-:W-:Y:S01]  /*1280*/  UMOV UR11, 0x40000040 ;  /* 0x40000040000b7882 */ /* 0x000fe20000000000 */
[----:B------:R-:W-:-:S04]  /*1290*/  USHF.R.U32.HI UR4, URZ, 0x4, UR4 ;  /* 0x000000043f047899 */ /* 0x000fc80008011604 */
[----:B------:R-:W-:Y:S02]  /*12a0*/  ULOP3.LUT UR5, UR4, 0x3fff, URZ, 0xc0, !UPT ;  /* 0x00003fff04057892 */ /* 0x000fe4000f8ec03f */
[----:B------:R-:W-:Y:S02]  /*12b0*/  ULOP3.LUT UR4, UR41, 0x10000, URZ, 0xfc, !UPT ;  /* 0x0001000029047892 */ /* 0x000fe4000f8efc3f */
[----:B------:R-:W-:Y:S02]  /*12c0*/  ULOP3.LUT UR5, UR5, 0x10000, URZ, 0xfc, !UPT ;  /* 0x0001000005057892 */ /* 0x000fe4000f8efc3f */
[----:B------:R-:W-:Y:S02]  /*12d0*/  ULEA UR6, UR39, UR4, 0xb ;  /* 0x0000000427067291 */ /* 0x000fe4000f8e583f */
[----:B------:R-:W-:-:S05]  /*12e0*/  ULEA UR7, UR39, UR5, 0xc ;  /* 0x0000000527077291 */ /* 0x000fca000f8e603f */
[----:B------:R-:W-:Y:S02]  /*12f0*/  UMOV UR8, UR6 ;  /* 0x0000000600087c82 */ /* 0x000fe40008000000 */
[----:B------:R-:W-:Y:S02]  /*1300*/  UMOV UR10, UR7 ;  /* 0x00000007000a7c82 */ /* 0x000fe40008000000 */
[----:B------:R-:W-:Y:S01]  /*1310*/  HGMMA.64x256x16.F32.BF16 R24, gdesc[UR8], RZ, !UPT, gsb0 ;  /* 0x03e00000081879f0 */ /* 0x000fe2000c0018ff */
[----:B------:R-:W-:Y:S02]  /*1320*/  UIADD3 UR8, UR6, 0x2, URZ ;  /* 0x0000000206087890 */ /* 0x000fe4000fffe03f */
[----:B------:R-:W-:Y:S01]  /*1330*/  UIADD3 UR10, UR7, 0x2, URZ ;  /* 0x00000002070a7890 */ /* 0x000fe2000fffe03f */
[----:B------:R-:W-:Y:S01]  /*1340*/  UMOV UR9, 0x40000040 ;  /* 0x4000004000097882 */ /* 0x000fe20000000000 */
[----:B------:R-:W-:Y:S01]  /*1350*/  UMOV UR11, 0x40000040 ;  /* 0x40000040000b7882 */ /* 0x000fe20000000000 */
[----:B------:R-:W-:-:S02]  /*1360*/  WARPGROUP.DEPBAR.LE gsb0, 0x0 ;  /* 0x00008000000079c5 */ /* 0x000fc40000010000 */
[----:B------:R-:W-:-:S15]  /*1370*/  WARPGROUP.ARRIVE ;  /* 0x00000000000079c5 */ /* 0x000fde0000000000 */
[----:B------:R-:W-:-:S05]  /*1380*/  NOP ;  /* 0x0000000000007918 */ /* 0x000fca0000000000 */
[----:B------:R-:W-:Y:S01]  /*1390*/  HGMMA.64x256x16.F32.BF16 R24, gdesc[UR8], R24, gsb0 ;  /* 0x03e00000081879f0 */ /* 0x000fe20008001818 */
[----:B------:R-:W-:Y:S02]  /*13a0*/  UIADD3 UR8, UR6, 0x4, URZ ;  /* 0x0000000406087890 */ /* 0x000fe4000fffe03f */
[----:B------:R-:W-:Y:S01]  /*13b0*/  UIADD3 UR10, UR7, 0x4, URZ ;  /* 0x00000004070a7890 */ /* 0x000fe2000fffe03f */
[----:B------:R-:W-:Y:S01]  /*13c0*/  UMOV UR9, 0x40000040 ;  /* 0x4000004000097882 */ /* 0x000fe20000000000 */
[----:B------:R-:W-:Y:S01]  /*13d0*/  UMOV UR11, 0x40000040 ;  /* 0x40000040000b7882 */ /* 0x000fe20000000000 */
[----:B------:R-:W-:Y:S02]  /*13e0*/  WARPGROUP.DEPBAR.LE gsb0, 0x0 ;  /* 0x00008000000079c5 */ /* 0x000fe40000010000 */
        /* <DEDUP_REMOVED lines=42> */
[----:B------:R-:W-:Y:S03]  /*1690*/  HGMMA.64x256x16.F32.BF16 R24, gdesc[UR8], R24, gsb0 ;  /* 0x03e00000081879f0 */ /* 0x000fe60008001818 */
[----:B------:R-:W-:Y:S02]  /*16a0*/  WARPGROUP.DEPBAR.LE gsb0, 0x0 ;  /* 0x00008000000079c5 */ /* 0x000fe40000010000 */
[----:B------:R-:W-:Y:S05]  /*16b0*/  @!P1 BRA `(.L_x_18) ;  /* 0x0000000400a49947 */ /* 0x000fea0003800000 */
[----:B------:R-:W-:-:S04]  /*16c0*/  UIADD3 UR6, UR39, 0x1, URZ ;  /* 0x0000000127067890 */ /* 0x000fc8000fffe03f */
[----:B------:R-:W-:-:S04]  /*16d0*/  UISETP.NE.AND UP0, UPT, UR6, 0x3, UPT ;  /* 0x000000030600788c */ /* 0x000fc8000bf05270 */
[----:B------:R-:W-:Y:S02]  /*16e0*/  USEL UR7, URZ, 0x1, UP0 ;  /* 0x000000013f077887 */ /* 0x000fe40008000000 */
[----:B------:R-:W-:Y:S02]  /*16f0*/  USEL UR6, UR6, URZ, UP0 ;  /* 0x0000003f06067287 */ /* 0x000fe40008000000 */
[----:B------:R-:W-:-:S06]  /*1700*/  ULOP3.LUT UR7, UR38, UR7, URZ, 0x3c, !UPT ;  /* 0x0000000726077292 */ /* 0x000fcc000f8e3c3f */
[----:B01----:R-:W-:Y:S01]  /*1710*/  IMAD.U32 R5, RZ, RZ, UR7 ;  /* 0x00000007ff057e24 */ /* 0x003fe2000f8e00ff */
[----:B------:R-:W-:-:S06]  /*1720*/  UMOV UR7, UR39 ;  /* 0x0000002700077c82 */ /* 0x000fcc0008000000 */
.L_x_25:
[----:B01----:R-:W-:Y:S05]  /*1730*/  @!P0 BRA `(.L_x_19) ;  /* 0x0000000000048947 */ /* 0x003fea0003800000 */
[----:B------:R-:W-:Y:S01]  /*1740*/  BPT.TRAP 0x1 ;  /* 0x000000040000795c */ /* 0x000fe20000300000 */
.L_x_19:
[----:B------:R-:W0:Y:S01]  /*1750*/  S2UR UR9, SR_CgaCtaId ;  /* 0x00000000000979c3 */ /* 0x000e220000008800 */
[----:B------:R-:W-:Y:S01]  /*1760*/  UMOV UR8, 0x400 ;  /* 0x0000040000087882 */ /* 0x000fe20000000000 */
[----:B------:R-:W-:Y:S01]  /*1770*/  SHF.L.U32 R3, R5, 0x1f, RZ ;  /* 0x0000001f05037819 */ /* 0x000fe200000006ff */
[----:B0-----:R-:W-:-:S04]  /*1780*/  ULEA UR8, UR9, UR8, 0x18 ;  /* 0x0000000809087291 */ /* 0x001fc8000f8ec03f */
[----:B------:R-:W-:-:S09]  /*1790*/  ULEA UR9, UR6, UR8, 0x3 ;  /* 0x0000000806097291 */ /* 0x000fd2000f8e183f */
[----:B------:R0:W1:Y:S01]  /*17a0*/  SYNCS.PHASECHK.TRANS64.TRYWAIT P1, [UR9], R3 ;  /* 0x00000003ff0075a7 */ /* 0x0000620008020149 */
[----:B------:R-:W-:Y:S05]  /*17b0*/  @!P0 BRA `(.L_x_20) ;  /* 0x0000000000048947 */ /* 0x000fea0003800000 */
[----:B------:R-:W-:Y:S01]  /*17c0*/  BPT.TRAP 0x1 ;  /* 0x000000040000795c */ /* 0x000fe20000300000 */
.L_x_20:
[----:B-1----:R-:W-:Y:S05]  /*17d0*/  @P1 BRA `(.L_x_21) ;  /* 0x0000000000081947 */ /* 0x002fea0003800000 */
[----:B------:R-:W1:Y:S02]  /*17e0*/  SYNCS.PHASECHK.TRANS64.TRYWAIT P1, [UR9], R3 ;  /* 0x00000003ff0075a7 */ /* 0x000e640008020149 */
[----:B-1----:R-:W-:Y:S05]  /*17f0*/  @!P1 BRA `(.L_x_22) ;  /* 0x000000a000849947 */ /* 0x002fea0003800000 */
.L_x_21:
[----:B------:R-:W-:Y:S01]  /*1800*/  ULEA UR9, UR6, UR4, 0xb ;  /* 0x0000000406097291 */ /* 0x000fe2000f8e583f */
[----:B------:R-:W-:Y:S01]  /*1810*/  WARPGROUP.ARRIVE ;  /* 0x00000000000079c5 */ /* 0x000fe20000000000 */
[----:B------:R-:W-:Y:S01]  /*1820*/  ULEA UR10, UR6, UR5, 0xc ;  /* 0x00000005060a7291 */ /* 0x000fe2000f8e603f */
[----:B------:R-:W-:Y:S01]  /*1830*/  UMOV UR13, 0x40000040 ;  /* 0x40000040000d7882 */ /* 0x000fe20000000000 */
[----:B------:R-:W-:-:S03]  /*1840*/  UMOV UR15, 0x40000040 ;  /* 0x40000040000f7882 */ /* 0x000fc60000000000 */
[----:B------:R-:W-:Y:S02]  /*1850*/  UMOV UR12, UR9 ;  /* 0x00000009000c7c82 */ /* 0x000fe40008000000 */
[----:B------:R-:W-:Y:S02]  /*1860*/  UMOV UR14, UR10 ;  /* 0x0000000a000e7c82 */ /* 0x000fe40008000000 */
[----:B------:R-:W-:Y:S01]  /*1870*/  HGMMA.64x256x16.F32.BF16 R24, gdesc[UR12], R24, gsb0 ;  /* 0x03e000000c1879f0 */ /* 0x000fe20008001818 */
        /* <DEDUP_REMOVED lines=58> */
[----:B------:R-:W-:Y:S01]  /*1c20*/  BPT.TRAP 0x1 ;  /* 0x000000040000795c */ /* 0x000fe20000300000 */
.L_x_23:
[----:B------:R-:W-:Y:S01]  /*1c30*/  ULEA UR8, UR7, UR8, 0x3 ;  /* 0x0000000807087291 */ /* 0x000fe2000f8e183f */
[----:B------:R-:W-:-:S03]  /*1c40*/  ISETP.GT.U32.AND P1, PT, R19, 0x1, PT ;  /* 0x000000011300780c */ /* 0x000fc60003f24070 */
[----:B------:R-:W-:-:S04]  /*1c50*/  UIADD3 UR8, UR8, 0x18, URZ ;  /* 0x0000001808087890 */ /* 0x000fc8000fffe03f */
[----:B------:R-:W-:-:S09]  /*1c60*/  UPRMT UR8, URZ, 0x654, UR8 ;  /* 0x000006543f087896 */ /* 0x000fd20008000008 */
[----:B------:R-:W-:Y:S01]  /*1c70*/  SYNCS.ARRIVE.TRANS64.RED.A1T0 RZ, [UR8], RZ ;  /* 0x000000ffffff79a7 */ /* 0x000fe20008100408 */
[----:B------:R-:W-:Y:S05]  /*1c80*/  @P1 BRA `(.L_x_24) ;  /* 0x0000000000041947 */ /* 0x000fea0003800000 */
[----:B------:R-:W-:Y:S01]  /*1c90*/  BPT.TRAP 0x1 ;  /* 0x000000040000795c */ /* 0x000fe20000300000 */
.L_x_24:
[----:B------:R-:W-:Y:S01]  /*1ca0*/  UIADD3 UR6, UR6, 0x1, URZ ;  /* 0x0000000106067890 */ /* 0x000fe2000fffe03f */
[C---:B------:R-:W-:Y:S01]  /*1cb0*/  ISETP.GT.AND P1, PT, R0.reuse, 0x1, PT ;  /* 0x000000010000780c */ /* 0x040fe20003f24270 */
[----:B------:R-:W-:Y:S01]  /*1cc0*/  UIADD3 UR7, UR7, 0x1, URZ ;  /* 0x0000000107077890 */ /* 0x000fe2000fffe03f */
[----:B------:R-:W-:Y:S01]  /*1cd0*/  VIADD R0, R0, 0xffffffff ;  /* 0xffffffff00007836 */ /* 0x000fe20000000000 */
[----:B------:R-:W-:Y:S02]  /*1ce0*/  UISETP.NE.AND UP0, UPT, UR6, 0x3, UPT ;  /* 0x000000030600788c */ /* 0x000fe4000bf05270 */
[----:B------:R-:W-:Y:S02]  /*1cf0*/  UISETP.NE.AND UP1, UPT, UR7, 0x3, UPT ;  /* 0x000000030700788c */ /* 0x000fe4000bf25270 */
[----:B------:R-:W-:Y:S02]  /*1d00*/  USEL UR8, URZ, 0x1, UP0 ;  /* 0x000000013f087887 */ /* 0x000fe40008000000 */
[----:B------:R-:W-:-:S02]  /*1d10*/  USEL UR6, UR6, URZ, UP0 ;  /* 0x0000003f06067287 */ /* 0x000fc40008000000 */
[----:B------:R-:W-:Y:S02]  /*1d20*/  USEL UR7, UR7, URZ, UP1 ;  /* 0x0000003f07077287 */ /* 0x000fe40008800000 */
[----:B------:R-:W-:Y:S01]  /*1d30*/  LOP3.LUT R5, R5, UR8, RZ, 0x3c, !PT ;  /* 0x0000000805057c12 */ /* 0x000fe2000f8e3cff */
[----:B------:R-:W-:Y:S09]  /*1d40*/  @P1 BRA `(.L_x_25) ;  /* 0xfffffff800781947 */ /* 0x000ff2000383ffff */
.L_x_18:
[----:B------:R-:W2:Y:S02]  /*1d50*/  LDC R0, c[0x0][0x28c] ;  /* 0x0000a300ff007b82 */ /* 0x000ea40000000800 */
[----:B--2---:R-:W-:-:S13]  /*1d60*/  ISETP.GE.AND P1, PT, R0, 0x1, PT ;  /* 0x000000010000780c */ /* 0x004fda0003f26270 */
[----:B------:R-:W-:Y:S05]  /*1d70*/  @!P1 BRA `(.L_x_26) ;  /* 0x0000000000489947 */ /* 0x000fea0003800000 */
[----:B------:R-:W-:Y:S05]  /*1d80*/  @!P0 BRA `(.L_x_27) ;  /* 0x0000000000048947 */ /* 0x000fea0003800000 */
[----:B------:R-:W-:Y:S01]  /*1d90*/  BPT.TRAP 0x1 ;  /* 0x000000040000795c */ /* 0x000fe20000300000 */
.L_x_27:
[----:B------:R-:W2:Y:S01]  /*1da0*/  S2UR UR7, SR_CgaCtaId ;  /* 0x00000000000779c3 */ /* 0x000ea20000008800 */
[----:B------:R-:W-:Y:S01]  /*1db0*/  UISETP.LT.AND UP0, UPT, UR40, 0x1, UPT ;  /* 0x000000012800788c */ /* 0x000fe2000bf01270 */
[----:B------:R-:W-:-:S03]  /*1dc0*/  ISETP.GT.U32.AND P0, PT, R19, 0x1, PT ;  /* 0x000000011300780c */ /* 0x000fc60003f04070 */
[----:B------:R-:W-:-:S04]  /*1dd0*/  USEL UR6, UR40, 0x1, UP0 ;  /* 0x0000000128067887 */ /* 0x000fc80008000000 */
[----:B------:R-:W-:-:S04]  /*1de0*/  UIADD3 UR6, UR39, UR40, -UR6 ;  /* 0x0000002827067290 */ /* 0x000fc8000fffe806 */
[----:B------:R-:W-:-:S04]  /*1df0*/  UIMAD.WIDE.U32 UR4, UR6, -0x55555555, URZ ;  /* 0xaaaaaaab060478a5 */ /* 0x000fc8000f8e003f */
[----:B------:R-:W-:-:S03]  /*1e00*/  USHF.R.U32.HI UR4, URZ, 0x1, UR5 ;  /* 0x000000013f047899 */ /* 0x000fc60008011605 */
[----:B------:R-:W-:Y:S01]  /*1e10*/  UMOV UR5, 0x400 ;  /* 0x0000040000057882 */ /* 0x000fe20000000000 */
[----:B------:R-:W-:Y:S02]  /*1e20*/  UIMAD UR6, UR4, -0x3, UR6 ;  /* 0xfffffffd040678a4 */ /* 0x000fe4000f8e0206 */
[----:B--2---:R-:W-:-:S04]  /*1e30*/  ULEA UR5, UR7, UR5, 0x18 ;  /* 0x0000000507057291 */ /* 0x004fc8000f8ec03f */
[----:B------:R-:W-:-:S04]  /*1e40*/  ULEA UR6, UR6, UR5, 0x3 ;  /* 0x0000000506067291 */ /* 0x000fc8000f8e183f */
[----:B------:R-:W-:-:S04]  /*1e50*/  UIADD3 UR6, UR6, 0x18, URZ ;  /* 0x0000001806067890 */ /* 0x000fc8000fffe03f */
[----:B------:R-:W-:-:S09]  /*1e60*/  UPRMT UR6, URZ, 0x654, UR6 ;  /* 0x000006543f067896 */ /* 0x000fd20008000006 */
[----:B------:R-:W-:Y:S01]  /*1e70*/  SYNCS.ARRIVE.TRANS64.RED.A1T0 RZ, [UR6], RZ ;  /* 0x000000ffffff79a7 */ /* 0x000fe20008100406 */
[----:B------:R-:W-:Y:S05]  /*1e80*/  @P0 BRA `(.L_x_26) ;  /* 0x0000000000040947 */ /* 0x000fea0003800000 */
[----:B------:R-:W-:Y:S01]  /*1e90*/  BPT.TRAP 0x1 ;  /* 0x000000040000795c */ /* 0x000fe20000300000 */
.L_x_26:
[----:B------:R-:W2:Y:S01]  /*1ea0*/  LDC R7, c[0x0][0x288] ;  /* 0x0000a200ff077b82 */ /* 0x000ea20000000800 */
[----:B01----:R-:W-:Y:S01]  /*1eb0*/  SHF.R.U32.HI R3, RZ, 0x2, R18 ;  /* 0x00000002ff037819 */ /* 0x003fe20000011612 */
[----:B------:R-:W-:Y:S01]  /*1ec0*/  UIADD3 UR39, UR40, UR39, URZ ;  /* 0x0000002728277290 */ /* 0x000fe2000fffe03f */
[C---:B------:R-:W-:Y:S01]  /*1ed0*/  LOP3.LUT R4, R18.reuse, 0x60, RZ, 0xc0, !PT ;  /* 0x0000006012047812 */ /* 0x040fe200078ec0ff */
[----:B------:R-:W-:Y:S01]  /*1ee0*/  ULDC UR7, c[0x0][0x284] ;  /* 0x0000a10000077ab9 */ /* 0x000fe20000000800 */
[----:B------:R-:W-:Y:S01]  /*1ef0*/  LOP3.LUT R3, R3, 0x7, RZ, 0xc0, !PT ;  /* 0x0000000703037812 */ /* 0x000fe200078ec0ff */
[----:B------:R-:W-:Y:S01]  /*1f00*/  UISETP.GT.U32.AND UP0, UPT, UR39, 0x2, UPT ;  /* 0x000000022700788c */ /* 0x000fe2000bf04070 */
[----:B------:R-:W-:Y:S01]  /*1f10*/  SHF.R.U32.HI R10, RZ, 0x1, R4 ;  /* 0x00000001ff0a7819 */ /* 0x000fe20000011604 */
[----:B------:R-:W-:Y:S01]  /*1f20*/  IMAD.SHL.U32 R4, R18, 0x2, RZ ;  /* 0x0000000212047824 */ /* 0x000fe200078e00ff */
[----:B------:R-:W-:Y:S01]  /*1f30*/  LOP3.LUT R0, R22, 0x1, RZ, 0xc0, !PT ;  /* 0x0000000116007812 */ /* 0x000fe200078ec0ff */
[----:B------:R-:W-:Y:S01]  /*1f40*/  UISETP.LT.U32.AND UP0, UPT, UR40, 0x3, UP0 ;  /* 0x000000032800788c */ /* 0x000fe20008701070 */
[----:B------:R-:W-:Y:S01]  /*1f50*/  IADD3 R5, RZ, -R10, -R3 ;  /* 0x8000000aff057210 */ /* 0x000fe20007ffe803 */
[----:B------:R-:W-:Y:S01]  /*1f60*/  UISETP.GE.U32.AND UP1, UPT, UR40, 0x3, UPT ;  /* 0x000000032800788c */ /* 0x000fe2000bf26070 */
[----:B------:R-:W-:Y:S01]  /*1f70*/  LOP3.LUT R9, R4, 0x6, RZ, 0xc0, !PT ;  /* 0x0000000604097812 */ /* 0x000fe200078ec0ff */
[C---:B------:R-:W-:Y:S01]  /*1f80*/  IMAD.SHL.U32 R6, R0.reuse, 0x40, RZ ;  /* 0x0000004000067824 */ /* 0x040fe200078e00ff */
[----:B------:R-:W-:Y:S01]  /*1f90*/  SHF.R.S32.HI R21, RZ, 0x1f, R23 ;  /* 0x0000001fff157819 */ /* 0x000fe20000011417 */
[----:B------:R-:W-:Y:S01]  /*1fa0*/  IMAD R11, R0, -0x40, R5 ;  /* 0xffffffc0000b7824 */ /* 0x000fe200078e0205 */
[----:B------:R-:W-:Y:S01]  /*1fb0*/  LOP3.LUT R0, R18, 0x3, RZ, 0xc0, !PT ;  /* 0x0000000312007812 */ /* 0x000fe200078ec0ff */
[----:B------:R-:W-:Y:S01]  /*1fc0*/  ULDC.64 UR8, c[0x0][0x5d0] ;  /* 0x0001740000087ab9 */ /* 0x000fe20000000a00 */
[----:B------:R-:W-:Y:S01]  /*1fd0*/  PRMT R8, R9, 0x6540, R152 ;  /* 0x0000654009087816 */ /* 0x000fe20000000098 */
[----:B------:R-:W-:Y:S01]  /*1fe0*/  IMAD.SHL.U32 R152, R152, 0x100, RZ ;  /* 0x0000010098987824 */ /* 0x000fe200078e00ff */
[----:B------:R-:W-:Y:S01]  /*1ff0*/  UIMAD.WIDE.U32 UR4, UR39, -0x55555555, URZ ;  /* 0xaaaaaaab270478a5 */ /* 0x000fe2000f8e003f */
[----:B------:R-:W-:Y:S01]  /*2000*/  IMAD R4, R21, UR8, RZ ;  /* 0x0000000815047c24 */ /* 0x000fe2000f8e02ff */
[----:B------:R-:W-:Y:S01]  /*2010*/  USEL UR6, URZ, 0x1, !UP0 ;  /* 0x000000013f067887 */ /* 0x000fe2000c000000 */
[----:B--2---:R-:W-:Y:S01]  /*2020*/  IMAD R13, R0, -0x2, R7 ;  /* 0xfffffffe000d7824 */ /* 0x004fe200078e0207 */
[----:B------:R-:W-:Y:S01]  /*2030*/  ISETP.GE.AND P0, PT, R152, R7, PT ;  /* 0x000000079800720c */ /* 0x000fe20003f06270 */
[C---:B------:R-:W-:Y:S01]  /*2040*/  IMAD.SHL.U32 R0, R153.reuse, 0x80, RZ ;  /* 0x0000008099007824 */ /* 0x040fe200078e00ff */
[----:B------:R-:W-:Y:S01]  /*2050*/  SHF.R.S32.HI R9, RZ, 0x1f, R8 ;  /* 0x0000001fff097819 */ /* 0x000fe20000011408 */
[----:B------:R-:W-:Y:S01]  /*2060*/  USHF.R.U32.HI UR4, URZ, 0x1, UR5 ;  /* 0x000000013f047899 */ /* 0x000fe20008011605 */
[----:B------:R-:W-:Y:S01]  /*2070*/  LOP3.LUT R3, R6, 0x40, R3, 0xe2, !PT ;  /* 0x0000004006037812 */ /* 0x000fe200078ee203 */
[----:B------:R-:W-:Y:S01]  /*2080*/  ULOP3.LUT UR38, UR38, UR6, URZ, 0x3c, !UPT ;  /* 0x0000000626267292 */ /* 0x000fe2000f8e3c3f */
[C---:B------:R-:W-:Y:S01]  /*2090*/  ISETP.GE.OR P0, PT, R0.reuse, UR7, P0 ;  /* 0x0000000700007c0c */ /* 0x040fe20008706670 */
[----:B------:R-:W-:Y:S01]  /*20a0*/  IMAD.WIDE R6, R153, 0x80, RZ ;  /* 0x0000008099067825 */ /* 0x000fe200078e02ff */
[----:B------:R-:W-:Y:S01]  /*20b0*/  UIMAD UR39, UR4, -0x3, UR39 ;  /* 0xfffffffd042778a4 */ /* 0x000fe2000f8e0227 */
[----:B------:R-:W-:Y:S01]  /*20c0*/  IADD3 R0, -R0, UR7, R11 ;  /* 0x0000000700007c10 */ /* 0x000fe2000fffe10b */
[----:B------:R-:W-:Y:S01]  /*20d0*/  @UP1 ULOP3.LUT UR38, UR38, 0x1, UR4, 0x78, !UPT ;  /* 0x0000000126261892 */ /* 0x000fe2000f8e7804 */
[C---:B------:R-:W-:Y:S01]  /*20e0*/  IMAD R15, R23.reuse, UR9, R4 ;  /* 0x00000009170f7c24 */ /* 0x040fe2000f8e0204 */
[----:B------:R-:W-:Y:S01]  /*20f0*/  LOP3.LUT R167, R6, R3, R10, 0xfe, !PT ;  /* 0x0000000306a77212 */ /* 0x000fe200078efe0a */
[----:B------:R-:W-:-:S04]  /*2100*/  IMAD.WIDE.U32 R4, R23, UR8, R8 ;  /* 0x0000000817047c25 */ /* 0x000fc8000f8e0008 */
[----:B------:R-:W-:Y:S02]  /*2110*/  IMAD.IADD R5, R5, 0x1, R15 ;  /* 0x0000000105057824 */ /* 0x000fe400078e020f */
[----:B------:R-:W-:Y:S02]  /*2120*/  IMAD.IADD R3, R13, 0x1, -R152 ;  /* 0x000000010d037824 */ /* 0x000fe400078e0a98 */
[----:B------:R-:W-:Y:S01]  /*2130*/  IMAD.MOV.U32 R153, RZ, RZ, -0x1 ;  /* 0xffffffffff997424 */ /* 0x000fe200078e00ff */
[----:B------:R-:W-:Y:S06]  /*2140*/  @P0 BRA `(.L_x_28) ;  /* 0x0000007800dc0947 */ /* 0x000fec0003800000 */
[----:B------:R-:W0:Y:S01]  /*2150*/  LDC.64 R10, c[0x0][0x5c8] ;  /* 0x00017200ff0a7b82 */ /* 0x000e220000000a00 */
[----:B-----5:R-:W-:Y:S01]  /*2160*/  FSETP.NEU.AND P0, PT, R155, RZ, PT ;  /* 0x000000ff9b00720b */ /* 0x020fe20003f0d000 */
[----:B------:R-:W-:Y:S01]  /*2170*/  BSSY B0, `(.L_x_28) ;  /* 0x00007b4000007945 */ /* 0x000fe20003800000 */
[----:B------:R-:W-:-:S04]  /*2180*/  ISETP.GT.AND P2, PT, R3, RZ, PT ;  /* 0x000000ff0300720c */ /* 0x000fc80003f44270 */
[----:B------:R-:W-:Y:S01]  /*2190*/  ISETP.GT.AND P1, PT, R0, RZ, P2 ;  /* 0x000000ff0000720c */ /* 0x000fe20001724270 */
[-C--:B0-----:R-:W-:Y:S02]  /*21a0*/  IMAD R12, R7, R10.reuse, RZ ;  /* 0x0000000a070c7224 */ /* 0x081fe400078e02ff */
[----:B------:R-:W-:-:S04]  /*21b0*/  IMAD.WIDE.U32 R160, R167, R10, R4 ;  /* 0x0000000aa7a07225 */ /* 0x000fc800078e0004 */
[----:B------:R-:W-:-:S04]  /*21c0*/  IMAD R5, R167, R11, R12 ;  /* 0x0000000ba7057224 */ /* 0x000fc800078e020c */
[----:B------:R-:W-:Y:S01]  /*21d0*/  IMAD.IADD R169, R161, 0x1, R5 ;  /* 0x00000001a1a97824 */ /* 0x000fe200078e0205 */
[----:B------:R-:W-:Y:S06]  /*21e0*/  @!P0 BRA `(.L_x_29) ;  /* 0x0000005400988947 */ /* 0x000fec0003800000 */
[----:B------:R-:W0:Y:S01]  /*21f0*/  LDC.64 R14, c[0x0][0x5b8] ;  /* 0x00016e00ff0e7b82 */ /* 0x000e220000000a00 */
[----:B------:R-:W-:-:S07]  /*2200*/  ULDC.64 UR4, c[0x0][0x5c0] ;  /* 0x0001700000047ab9 */ /* 0x000fce0000000a00 */
[----:B------:R-:W1:Y:S08]  /*2210*/  LDC.64 R164, c[0x0][0x5b0] ;  /* 0x00016c00ffa47b82 */ /* 0x000e700000000a00 */
[----:B------:R-:W2:Y:S01]  /*2220*/  LDC.64 R12, c[0x0][0x5a8] ;  /* 0x00016a00ff0c7b82 */ /* 0x000ea20000000a00 */
[-C--:B0-----:R-:W-:Y:S02]  /*2230*/  IMAD R4, R21, R14.reuse, RZ ;  /* 0x0000000e15047224 */ /* 0x081fe400078e02ff */
[----:B------:R-:W-:-:S04]  /*2240*/  IMAD.WIDE.U32 R162, R23, R14, R8 ;  /* 0x0000000e17a27225 */ /* 0x000fc800078e0008 */
[----:B------:R-:W-:Y:S02]  /*2250*/  IMAD R159, R23, R15, R4 ;  /* 0x0000000f179f7224 */ /* 0x000fe400078e0204 */
[-C--:B-1----:R-:W-:Y:S02]  /*2260*/  IMAD R6, R7, R164.reuse, RZ ;  /* 0x000000a407067224 */ /* 0x082fe400078e02ff */
[----:B------:R-:W-:Y:S02]  /*2270*/  IMAD.IADD R21, R163, 0x1, R159 ;  /* 0x00000001a3157824 */ /* 0x000fe400078e029f */
[----:B------:R-:W-:Y:S02]  /*2280*/  IMAD.MOV.U32 R20, RZ, RZ, R162 ;  /* 0x000000ffff147224 */ /* 0x000fe400078e00a2 */
[C---:B------:R-:W-:Y:S02]  /*2290*/  IMAD R161, R167.reuse, R165, R6 ;  /* 0x000000a5a7a17224 */ /* 0x040fe400078e0206 */
[----:B------:R-:W-:-:S04]  /*22a0*/  IMAD.WIDE.U32 R4, R167, R164, R20 ;  /* 0x000000a4a7047225 */ /* 0x000fc800078e0014 */
[----:B------:R-:W-:Y:S01]  /*22b0*/  IMAD.IADD R5, R5, 0x1, R161 ;  /* 0x0000000105057824 */ /* 0x000fe200078e02a1 */
[----:B--2---:R-:W-:-:S04]  /*22c0*/  LEA R6, P0, R4, R12, 0x1 ;  /* 0x0000000c04067211 */ /* 0x004fc800078008ff */
[----:B------:R-:W-:-:S05]  /*22d0*/  LEA.HI.X R7, R4, R13, R5, 0x1, P0 ;  /* 0x0000000d04077211 */ /* 0x000fca00000f0c05 */
[----:B------:R0:W2:Y:S01]  /*22e0*/  @P1 LDG.E.LTC128B.U16 R15, desc[UR36][R6.64] ;  /* 0x00000024060f1981 */ /* 0x0000a2000c1e1520 */
[----:B------:R-:W-:Y:S01]  /*22f0*/  IMAD.WIDE.U32 R156, R167, R164, R8 ;  /* 0x000000a4a79c7225 */ /* 0x000fe200078e0008 */
[----:B------:R-:W-:Y:S03]  /*2300*/  BSSY B1, `(.L_x_30) ;  /* 0x0000013000017945 */ /* 0x000fe60003800000 */
[----:B------:R-:W-:Y:S02]  /*2310*/  IMAD.IADD R157, R161, 0x1, R157 ;  /* 0x00000001a19d7824 */ /* 0x000fe400078e029d */
[----:B------:R-:W-:-:S04]  /*2320*/  IMAD.WIDE.U32 R156, R23, R14, R156 ;  /* 0x0000000e179c7225 */ /* 0x000fc800078e009c */
[----:B0-----:R-:W-:Y:S01]  /*2330*/  IMAD.IADD R7, R159, 0x1, R157 ;  /* 0x000000019f077824 */ /* 0x001fe200078e029d */
[----:B------:R-:W-:Y:S02]  /*2340*/  LEA R6, P4, R156, R12, 0x1 ;  /* 0x0000000c9c067211 */ /* 0x000fe400078808ff */
[----:B------:R-:W-:Y:S02]  /*2350*/  SHF.L.U64.HI R157, R164, 0x3, R165 ;  /* 0x00000003a49d7819 */ /* 0x000fe400000102a5 */
[----:B------:R-:W-:Y:S01]  /*2360*/  LEA.HI.X R7, R156, R13, R7, 0x1, P4 ;  /* 0x0000000d9c077211 */ /* 0x000fe200020f0c07 */
[----:B------:R-:W-:Y:S02]  /*2370*/  IMAD.SHL.U32 R156, R164, 0x8, RZ ;  /* 0x00000008a49c7824 */ /* 0x000fe400078e00ff */
[----:B--2---:R-:W-:-:S04]  /*2380*/  IMAD.U32 R4, R15, 0x10000, RZ ;  /* 0x000100000f047824 */ /* 0x004fc800078e00ff */
[----:B------:R-:W-:Y:S01]  /*2390*/  FMUL R5, R4, R155 ;  /* 0x0000009b04057220 */ /* 0x000fe20000400000 */
[----:B------:R-:W-:-:S03]  /*23a0*/  LEA R4, P0, R160, UR4, 0x1 ;  /* 0x00000004a0047c11 */ /* 0x000fc6000f8008ff */
[----:B------:R-:W-:Y:S01]  /*23b0*/  FFMA R24, R24, R154, R5 ;  /* 0x0000009a18187223 */ /* 0x000fe20000000005 */
[----:B------:R-:W-:Y:S02]  /*23c0*/  LEA.HI.X R5, R160, UR5, R169, 0x1, P0 ;  /* 0x00000005a0057c11 */ /* 0x000fe400080f0ca9 */
[----:B------:R-:W-:Y:S02]  /*23d0*/  ISETP.GT.AND P0, PT, R3, 0x1, PT ;  /* 0x000000010300780c */ /* 0x000fe40003f04270 */
[----:B------:R-:W-:Y:S02]  /*23e0*/  F2FP.BF16.F32.PACK_AB R24, RZ, R24 ;  /* 0x00000018ff18723e */ /* 0x000fe400000010ff */
[----:B------:R-:W-:-:S03]  /*23f0*/  ISETP.GT.AND P3, PT, R0, RZ, P0 ;  /* 0x000000ff0000720c */ /* 0x000fc60000764270 */
[----:B------:R0:W-:Y:S10]  /*2400*/  @P1 STG.E.U16 desc[UR36][R4.64], R24 ;  /* 0x0000001804001986 */ /* 0x0001f4000c101524 */
[----:B------:R-:W-:Y:S05]  /*2410*/  @!P3 BRA `(.L_x_31) ;  /* 0x000000000004b947 */ /* 0x000fea0003800000 */
[----:B------:R1:W5:Y:S02]  /*2420*/  LDG.E.LTC128B.U16 R15, desc[UR36][R6.64+0x2] ;  /* 0x00000224060f7981 */ /* 0x000364000c1e1520 */
.L_x_31:
[----:B------:R-:W-:Y:S05]  /*2430*/  BSYNC B1 ;  /* 0x0000000000017941 */ /* 0x000fea0003800000 */
.L_x_30:
[----:B-----5:R-:W-:Y:S01]  /*2440*/  IMAD.U32 R20, R15, 0x10000, RZ ;  /* 0x000100000f147824 */ /* 0x020fe200078e00ff */
[----:B------:R-:W-:Y:S01]  /*2450*/  ISETP.GT.AND P2, PT, R0, 0x8, P2 ;  /* 0x000000080000780c */ /* 0x000fe20001744270 */
[----:B------:R-:W-:Y:S01]  /*2460*/  IMAD.WIDE.U32 R156, R167, R164, R156 ;  /* 0x000000a4a79c7225 */ /* 0x000fe200078e009c */
[----:B------:R-:W-:-:S03]  /*2470*/  PRMT R152, R15, 0x7610, R152 ;  /* 0x000076100f987816 */ /* 0x000fc60000000098 */
[----:B------:R-:W-:Y:S01]  /*2480*/  FMUL R20, R20, R155 ;  /* 0x0000009b14147220 */ /* 0x000fe20000400000 */
[----:B------:R-:W-:Y:S01]  /*2490*/  IMAD.IADD R161, R161, 0x1, R157 ;  /* 0x00000001a1a17824 */ /* 0x000fe200078e029d */
[----:B------:R-:W-:Y:S02]  /*24a0*/  IADD3 R162, P1, R162, R156, RZ ;  /* 0x0000009ca2a27210 */ /* 0x000fe40007f3e0ff */
[----:B------:R-:W-:-:S03]  /*24b0*/  FFMA R25, R25, R154, R20 ;  /* 0x0000009a19197223 */ /* 0x000fc60000000014 */
[----:B------:R-:W-:Y:S02]  /*24c0*/  IMAD.X R21, R161, 0x1, R21, P1 ;  /* 0x00000001a1157824 */ /* 0x000fe400008e0615 */
[----:B------:R-:W-:Y:S02]  /*24d0*/  F2FP.BF16.F32.PACK_AB R25, RZ, R25 ;  /* 0x00000019ff19723e */ /* 0x000fe400000010ff */
[C---:B------:R-:W-:Y:S02]  /*24e0*/  LEA R20, P1, R162.reuse, R12, 0x1 ;  /* 0x0000000ca2147211 */ /* 0x040fe400078208ff */
[----:B------:R-:W-:Y:S02]  /*24f0*/  PRMT R157, R25, 0x7610, R157 ;  /* 0x00007610199d7816 */ /* 0x000fe4000000009d */
[----:B------:R-:W-:-:S03]  /*2500*/  LEA.HI.X R21, R162, R13, R21, 0x1, P1 ;  /* 0x0000000da2157211 */ /* 0x000fc600008f0c15 */
[----:B------:R2:W-:Y:S04]  /*2510*/  @P3 STG.E.U16 desc[UR36][R4.64+0x2], R157 ;  /* 0x0000029d04003986 */ /* 0x0005e8000c101524 */
[----:B------:R-:W0:Y:S01]  /*2520*/  @P2 LDG.E.LTC128B.U16 R152, desc[UR36][R20.64] ;  /* 0x0000002414982981 */ /* 0x000e22000c1e1520 */
[----:B------:R-:W-:Y:S01]  /*2530*/  IADD3 R8, P1, R8, R156, RZ ;  /* 0x0000009c08087210 */ /* 0x000fe20007f3e0ff */
[----:B------:R-:W-:Y:S01]  /*2540*/  BSSY B1, `(.L_x_32) ;  /* 0x0000011000017945 */ /* 0x000fe20003800000 */
[----:B------:R-:W-:Y:S02]  /*2550*/  SHF.L.U64.HI R11, R10, 0x4, R11 ;  /* 0x000000040a0b7819 */ /* 0x000fe4000001020b */
[----:B------:R-:W-:Y:S01]  /*2560*/  ISETP.GT.AND P0, PT, R0, 0x8, P0 ;  /* 0x000000080000780c */ /* 0x000fe20000704270 */
[----:B------:R-:W-:Y:S01]  /*2570*/  IMAD.X R9, R9, 0x1, R161, P1 ;  /* 0x0000000109097824 */ /* 0x000fe200008e06a1 */
[----:B------:R-:W-:Y:S01]  /*2580*/  LEA R10, P1, R10, R4, 0x4 ;  /* 0x000000040a0a7211 */ /* 0x000fe200078220ff */
[----:B------:R-:W-:-:S04]  /*2590*/  IMAD.WIDE.U32 R14, R23, R14, R8 ;  /* 0x0000000e170e7225 */ /* 0x000fc800078e0008 */
[----:B------:R-:W-:Y:S01]  /*25a0*/  IMAD.X R11, R11, 0x1, R5, P1 ;  /* 0x000000010b0b7824 */ /* 0x000fe200008e0605 */
[----:B------:R-:W-:Y:S01]  /*25b0*/  LEA R8, P3, R14, R12, 0x1 ;  /* 0x0000000c0e087211 */ /* 0x000fe200078608ff */
[----:B------:R-:W-:-:S05]  /*25c0*/  IMAD.IADD R9, R159, 0x1, R15 ;  /* 0x000000019f097824 */ /* 0x000fca00078e020f */
[----:B------:R-:W-:Y:S01]  /*25d0*/  LEA.HI.X R9, R14, R13, R9, 0x1, P3 ;  /* 0x0000000d0e097211 */ /* 0x000fe200018f0c09 */
[----:B0-----:R-:W-:-:S04]  /*25e0*/  IMAD.U32 R24, R152, 0x10000, RZ ;  /* 0x0001000098187824 */ /* 0x001fc800078e00ff */
[----:B------:R-:W-:-:S04]  /*25f0*/  FMUL R25, R24, R155 ;  /* 0x0000009b18197220 */ /* 0x000fc80000400000 */
[----:B------:R-:W-:-:S05]  /*2600*/  FFMA R25, R26, R154, R25 ;  /* 0x0000009a1a197223 */ /* 0x000fca0000000019 */
[----:B------:R-:W-:-:S05]  /*2610*/  F2FP.BF16.F32.PACK_AB R25, RZ, R25 ;  /* 0x00000019ff19723e */ /* 0x000fca00000010ff */
[----:B------:R2:W-:Y:S01]  /*2620*/  @P2 STG.E.U16 desc[UR36][R10.64], R25 ;  /* 0x000000190a002986 */ /* 0x0005e2000c101524 */
[----:B------:R-:W-:Y:S05]  /*2630*/  @!P0 BRA `(.L_x_33) ;  /* 0x0000000000048947 */ /* 0x000fea0003800000 */
[----:B------:R0:W5:Y:S02]  /*2640*/  LDG.E.LTC128B.U16 R152, desc[UR36][R8.64+0x2] ;  /* 0x0000022408987981 */ /* 0x000164000c1e1520 */
.L_x_33:
[----:B------:R-:W-:Y:S05]  /*2650*/  BSYNC B1 ;  /* 0x0000000000017941 */ /* 0x000fea0003800000 */
.L_x_32:
[----:B-----5:R-:W-:Y:S01]  /*2660*/  IMAD.U32 R12, R152, 0x10000, RZ ;  /* 0x00010000980c7824 */ /* 0x020fe200078e00ff */
[----:B------:R-:W-:Y:S01]  /*2670*/  ISETP.GT.AND P1, PT, R3, 0x8, PT ;  /* 0x000000080300780c */ /* 0x000fe20003f24270 */
[----:B------:R-:W-:Y:S02]  /*2680*/  BSSY B1, `(.L_x_34) ;  /* 0x0000008000017945 */ /* 0x000fe40003800000 */
[----:B------:R-:W-:Y:S01]  /*2690*/  FMUL R12, R12, R155 ;  /* 0x0000009b0c0c7220 */ /* 0x000fe20000400000 */
[----:B------:R-:W-:-:S03]  /*26a0*/  ISETP.GT.AND P2, PT, R0, RZ, P1 ;  /* 0x000000ff0000720c */ /* 0x000fc60000f44270 */
[----:B------:R-:W-:-:S05]  /*26b0*/  FFMA R12, R27, R154, R12 ;  /* 0x0000009a1b0c7223 */ /* 0x000fca000000000c */
[----:B------:R-:W-:-:S05]  /*26c0*/  F2FP.BF16.F32.PACK_AB R12, RZ, R12 ;  /* 0x0000000cff0c723e */ /* 0x000fca00000010ff */
[----:B------:R3:W-:Y:S01]  /*26d0*/  @P0 STG.E.U16 desc[UR36][R10.64+0x2], R12 ;  /* 0x0000020c0a000986 */ /* 0x0007e2000c101524 */
[----:B------:R-:W-:Y:S05]  /*26e0*/  @!P2 BRA `(.L_x_35) ;  /* 0x000000000004a947 */ /* 0x000fea0003800000 */
[----:B------:R4:W5:Y:S02]  /*26f0*/  LDG.E.LTC128B.U16 R152, desc[UR36][R6.64+0x10] ;  /* 0x0000102406987981 */ /* 0x000964000c1e1520 */
.L_x_35:
[----:B------:R-:W-:Y:S05]  /*2700*/  BSYNC B1 ;  /* 0x0000000000017941 */ /* 0x000fea0003800000 */
.L_x_34:
[----:B---3-5:R-:W-:Y:S01]  /*2710*/  IMAD.U32 R12, R152, 0x10000, RZ ;  /* 0x00010000980c7824 */ /* 0x028fe200078e00ff */
        /* <DEDUP_REMOVED lines=9> */
.L_x_37:
[----:B------:R-:W-:Y:S05]  /*27b0*/  BSYNC B1 ;  /* 0x0000000000017941 */ /* 0x000fea0003800000 */
.L_x_36:
[----:B-----5:R-:W-:Y:S01]  /*27c0*/  IMAD.U32 R12, R152, 0x10000, RZ ;  /* 0x00010000980c7824 */ /* 0x020fe200078e00ff */
[----:B------:R-:W-:Y:S01]  /*27d0*/  ISETP.GT.AND P1, PT, R0, 0x8, P1 ;  /* 0x000000080000780c */ /* 0x000fe20000f24270 */
[----:B------:R-:W-:Y:S02]  /*27e0*/  BSSY B1, `(.L_x_38) ;  /* 0x0000007000017945 */ /* 0x000fe40003800000 */
[----:B------:R-:W-:-:S04]  /*27f0*/  FMUL R12, R12, R155 ;  /* 0x0000009b0c0c7220 */ /* 0x000fc80000400000 */
[----:B------:R-:W-:-:S05]  /*2800*/  FFMA R12, R29, R154, R12 ;  /* 0x0000009a1d0c7223 */ /* 0x000fca000000000c */
[----:B------:R-:W-:-:S05]  /*2810*/  F2FP.BF16.F32.PACK_AB R12, RZ, R12 ;  /* 0x0000000cff0c723e */ /* 0x000fca00000010ff */
[----:B------:R0:W-:Y:S01]  /*2820*/  @P3 STG.E.U16 desc[UR36][R4.64+0x12], R12 ;  /* 0x0000120c04003986 */ /* 0x0001e2000c101524 */
[----:B------:R-:W-:Y:S05]  /*2830*/  @!P1 BRA `(.L_x_39) ;  /* 0x0000000000049947 */ /* 0x000fea0003800000 */
[----:B------:R0:W5:Y:S02]  /*2840*/  LDG.E.LTC128B.U16 R152, desc[UR36][R8.64+0x10] ;  /* 0x0000102408987981 */ /* 0x000164000c1e1520 */
.L_x_39:
[----:B------:R-:W-:Y:S05]  /*2850*/  BSYNC B1 ;  /* 0x0000000000017941 */ /* 0x000fea0003800000 */
.L_x_38:
[----:B0----5:R-:W-:Y:S01]  /*2860*/  IMAD.U32 R12, R152, 0x10000, RZ ;  /* 0x00010000980c7824 */ /* 0x021fe200078e00ff */
[----:B------:R-:W-:Y:S01]  /*2870*/  ISETP.GT.AND P0, PT, R0, 0x8, P0 ;  /* 0x000000080000780c */ /* 0x000fe20000704270 */
[----:B------:R-:W-:Y:S02]  /*2880*/  BSSY B1, `(.L_x_40) ;  /* 0x0000007000017945 */ /* 0x000fe40003800000 */
[----:B---3--:R-:W-:-:S04]  /*2890*/  FMUL R13, R12, R155 ;  /* 0x0000009b0c0d7220 */ /* 0x008fc80000400000 */
[----:B------:R-:W-:-:S05]  /*28a0*/  FFMA R13, R30, R154, R13 ;  /* 0x0000009a1e0d7223 */ /* 0x000fca000000000d */
[----:B------:R-:W-:-:S05]  /*28b0*/  F2FP.BF16.F32.PACK_AB R13, RZ, R13 ;  /* 0x0000000dff0d723e */ /* 0x000fca00000010ff */
[----:B------:R0:W-:Y:S01]  /*28c0*/  @P1 STG.E.U16 desc[UR36][R10.64+0x10], R13 ;  /* 0x0000100d0a001986 */ /* 0x0001e2000c101524 */
[----:B------:R-:W-:Y:S05]  /*28d0*/  @!P0 BRA `(.L_x_41) ;  /* 0x0000000000048947 */ /* 0x000fea0003800000 */
[----:B------:R3:W5:Y:S02]  /*28e0*/  LDG.E.LTC128B.U16 R152, desc[UR36][R8.64+0x12] ;  /* 0x0000122408987981 */ /* 0x000764000c1e1520 */
.L_x_41:
[----:B------:R-:W-:Y:S05]  /*28f0*/  BSYNC B1 ;  /* 0x0000000000017941 */ /* 0x000fea0003800000 */
.L_x_40:
        /* <DEDUP_REMOVED lines=10> */
.L_x_43:
[----:B------:R-:W-:Y:S05]  /*29a0*/  BSYNC B1 ;  /* 0x0000000000017941 */ /* 0x000fea0003800000 */
.L_x_42:
[----:B0----5:R-:W-:Y:S01]  /*29b0*/  IMAD.U32 R12, R152, 0x10000, RZ ;  /* 0x00010000980c7824 */ /* 0x021fe200078e00ff */
        /* <DEDUP_REMOVED lines=9> */
.L_x_45:
[----:B------:R-:W-:Y:S05]  /*2a50*/  BSYNC B1 ;  /* 0x0000000000017941 */ /* 0x000fea0003800000 */
.L_x_44:
        /* <DEDUP_REMOVED lines=9> */
.L_x_47:
[----:B------:R-:W-:Y:S05]  /*2af0*/  BSYNC B1 ;  /* 0x0000000000017941 */ /* 0x000fea0003800000 */
.L_x_46:
[----:B0----5:R-:W-:Y:S01]  /*2b00*/  IMAD.U32 R12, R152, 0x10000, RZ ;  /* 0x00010000980c7824 */ /* 0x021fe200078e00ff */
        /* <DEDUP_REMOVED lines=8> */
.L_x_49:
[----:B------:R-:W-:Y:S05]  /*2b90*/  BSYNC B1 ;  /* 0x0000000000017941 */ /* 0x000fea0003800000 */
.L_x_48:
        /* <DEDUP_REMOVED lines=10> */
.L_x_51:
[----:B------:R-:W-:Y:S05]  /*2c40*/  BSYNC B1 ;  /* 0x0000000000017941 */ /* 0x000fea0003800000 */
.L_x_50:
        /* <DEDUP_REMOVED lines=10> */
.L_x_53:
[----:B------:R-:W-:Y:S05]  /*2cf0*/  BSYNC B1 ;  /* 0x0000000000017941 */ /* 0x000fea0003800000 */
.L_x_52:
        /* <DEDUP_REMOVED lines=9> */
.L_x_55:
[----:B------:R-:W-:Y:S05]  /*2d90*/  BSYNC B1 ;  /* 0x0000000000017941 */ /* 0x000fea0003800000 */
.L_x_54:
        /* <DEDUP_REMOVED lines=9> */
.L_x_57:
[----:B------:R-:W-:Y:S05]  /*2e30*/  BSYNC B1 ;  /* 0x0000000000017941 */ /* 0x000fea0003800000 */
.L_x_56:
        /* <DEDUP_REMOVED lines=10> */
.L_x_59:
[----:B------:R-:W-:Y:S05]  /*2ee0*/  BSYNC B1 ;  /* 0x0000000000017941 */ /* 0x000fea0003800000 */
.L_x_58:
        /* <DEDUP_REMOVED lines=10> */
.L_x_61:
[----:B------:R-:W-:Y:S05]  /*2f90*/  BSYNC B1 ;  /* 0x0000000000017941 */ /* 0x000fea0003800000 */
.L_x_60:
        /* <DEDUP_REMOVED lines=9> */
.L_x_63:
[----:B------:R-:W-:Y:S05]  /*3030*/  BSYNC B1 ;  /* 0x0000000000017941 */ /* 0x000fea0003800000 */
.L_x_62:
        /* <DEDUP_REMOVED lines=9> */
.L_x_65:
[----:B------:R-:W-:Y:S05]  /*30d0*/  BSYNC B1 ;  /* 0x0000000000017941 */ /* 0x000fea0003800000 */
.L_x_64:
        /* <DEDUP_REMOVED lines=10> */
.L_x_67:
[----:B------:R-:W-:Y:S05]  /*3180*/  BSYNC B1 ;  /* 0x0000000000017941 */ /* 0x000fea0003800000 */
.L_x_66:
        /* <DEDUP_REMOVED lines=10> */
.L_x_69:
[----:B------:R-:W-:Y:S05]  /*3230*/  BSYNC B1 ;  /* 0x0000000000017941 */ /* 0x000fea0003800000 */
.L_x_68:
        /* <DEDUP_REMOVED lines=9> */
.L_x_71:
[----:B------:R-:W-:Y:S05]  /*32d0*/  BSYNC B1 ;  /* 0x0000000000017941 */ /* 0x000fea0003800000 */
.L_x_70:
        /* <DEDUP_REMOVED lines=9> */
.L_x_73:
[----:B------:R-:W-:Y:S05]  /*3370*/  BSYNC B1 ;  /* 0x0000000000017941 */ /* 0x000fea0003800000 */
.L_x_72:
        /* <DEDUP_REMOVED lines=10> */
.L_x_75:
[----:B------:R-:W-:Y:S05]  /*3420*/  BSYNC B1 ;  /* 0x0000000000017941 */ /* 0x000fea0003800000 */
.L_x_74:
        /* <DEDUP_REMOVED lines=10> */
.L_x_77:
[----:B------:R-:W-:Y:S05]  /*34d0*/  BSYNC B1 ;  /* 0x0000000000017941 */ /* 0x000fea0003800000 */
.L_x_76:
        /* <DEDUP_REMOVED lines=9> */
.L_x_79:
[----:B------:R-:W-:Y:S05]  /*3570*/  BSYNC B1 ;  /* 0x0000000000017941 */ /* 0x000fea0003800000 */
.L_x_78:
        /* <DEDUP_REMOVED lines=9> */
.L_x_81:
[----:B------:R-:W-:Y:S05]  /*3610*/  BSYNC B1 ;  /* 0x0000000000017941 */ /* 0x000fea0003800000 */
.L_x_80:
        /* <DEDUP_REMOVED lines=10> */
.L_x_83:
[----:B------:R-:W-:Y:S05]  /*36c0*/  BSYNC B1 ;  /* 0x0000000000017941 */ /* 0x000fea0003800000 */
.L_x_82:
        /* <DEDUP_REMOVED lines=10> */
.L_x_85:
[----:B------:R-:W-:Y:S05]  /*3770*/  BSYNC B1 ;  /* 0x0000000000017941 */ /* 0x000fea0003800000 */
.L_x_84:
        /* <DEDUP_REMOVED lines=9> */
.L_x_87:
[----:B------:R-:W-:Y:S05]  /*3810*/  BSYNC B1 ;  /* 0x0000000000017941 */ /* 0x000fea0003800000 */
.L_x_86:
        /* <DEDUP_REMOVED lines=9> */
.L_x_89:
[----:B------:R-:W-:Y:S05]  /*38b0*/  BSYNC B1 ;  /* 0x0000000000017941 */ /* 0x000fea0003800000 */
.L_x_88:
        /* <DEDUP_REMOVED lines=10> */
.L_x_91:
[----:B------:R-:W-:Y:S05]  /*3960*/  BSYNC B1 ;  /* 0x0000000000017941 */ /* 0x000fea0003800000 */
.L_x_90:
        /* <DEDUP_REMOVED lines=10> */
.L_x_93:
[----:B------:R-:W-:Y:S05]  /*3a10*/  BSYNC B1 ;  /* 0x0000000000017941 */ /* 0x000fea0003800000 */
.L_x_92:
        /* <DEDUP_REMOVED lines=9> */
.L_x_95:
[----:B------:R-:W-:Y:S05]  /*3ab0*/  BSYNC B1 ;  /* 0x0000000000017941 */ /* 0x000fea0003800000 */
.L_x_94:
        /* <DEDUP_REMOVED lines=9> */
.L_x_97:
[----:B------:R-:W-:Y:S05]  /*3b50*/  BSYNC B1 ;  /* 0x0000000000017941 */ /* 0x000fea0003800000 */
.L_x_96:
        /* <DEDUP_REMOVED lines=10> */
.L_x_99:
[----:B------:R-:W-:Y:S05]  /*3c00*/  BSYNC B1 ;  /* 0x0000000000017941 */ /* 0x000fea0003800000 */
.L_x_98:
        /* <DEDUP_REMOVED lines=10> */
.L_x_101:
[----:B------:R-:W-:Y:S05]  /*3cb0*/  BSYNC B1 ;  /* 0x0000000000017941 */ /* 0x000fea0003800000 */
.L_x_100:
        /* <DEDUP_REMOVED lines=9> */
.L_x_103:
[----:B------:R-:W-:Y:S05]  /*3d50*/  BSYNC B1 ;  /* 0x0000000000017941 */ /* 0x000fea0003800000 */
.L_x_102:
        /* <DEDUP_REMOVED lines=9> */
.L_x_105:
[----:B------:R-:W-:Y:S05]  /*3df0*/  BSYNC B1 ;  /* 0x0000000000017941 */ /* 0x000fea0003800000 */
.L_x_104:
        /* <DEDUP_REMOVED lines=10> */
.L_x_107:
[----:B------:R-:W-:Y:S05]  /*3ea0*/  BSYNC B1 ;  /* 0x0000000000017941 */ /* 0x000fea0003800000 */
.L_x_106:
        /* <DEDUP_REMOVED lines=10> */
.L_x_109:
[----:B------:R-:W-:Y:S05]  /*3f50*/  BSYNC B1 ;  /* 0x0000000000017941 */ /* 0x000fea0003800000 */
.L_x_108:
        /* <DEDUP_REMOVED lines=9> */
.L_x_111:
[----:B------:R-:W-:Y:S05]  /*3ff0*/  BSYNC B1 ;  /* 0x0000000000017941 */ /* 0x000fea0003800000 */
.L_x_110:
        /* <DEDUP_REMOVED lines=9> */
.L_x_113:
[----:B------:R-:W-:Y:S05]  /*4090*/  BSYNC B1 ;  /* 0x0000000000017941 */ /* 0x000fea0003800000 */
.L_x_112:
        /* <DEDUP_REMOVED lines=10> */
.L_x_115:
[----:B------:R-:W-:Y:S05]  /*4140*/  BSYNC B1 ;  /* 0x0000000000017941 */ /* 0x000fea0003800000 */
.L_x_114:
        /* <DEDUP_REMOVED lines=10> */
.L_x_117:
[----:B------:R-:W-:Y:S05]  /*41f0*/  BSYNC B1 ;  /* 0x0000000000017941 */ /* 0x000fea0003800000 */
.L_x_116:
        /* <DEDUP_REMOVED lines=9> */
.L_x_119:
[----:B------:R-:W-:Y:S05]  /*4290*/  BSYNC B1 ;  /* 0x0000000000017941 */ /* 0x000fea0003800000 */
.L_x_118:
        /* <DEDUP_REMOVED lines=9> */
.L_x_121:
[----:B------:R-:W-:Y:S05]  /*4330*/  BSYNC B1 ;  /* 0x0000000000017941 */ /* 0x000fea0003800000 */
.L_x_120:
        /* <DEDUP_REMOVED lines=10> */
.L_x_123:
[----:B------:R-:W-:Y:S05]  /*43e0*/  BSYNC B1 ;  /* 0x0000000000017941 */ /* 0x000fea0003800000 */
.L_x_122:
        /* <DEDUP_REMOVED lines=10> */
.L_x_125:
[----:B------:R-:W-:Y:S05]  /*4490*/  BSYNC B1 ;  /* 0x0000000000017941 */ /* 0x000fea0003800000 */
.L_x_124:
        /* <DEDUP_REMOVED lines=9> */
.L_x_127:
[----:B------:R-:W-:Y:S05]  /*4530*/  BSYNC B1 ;  /* 0x0000000000017941 */ /* 0x000fea0003800000 */
.L_x_126:
        /* <DEDUP_REMOVED lines=9> */
.L_x_129:
[----:B------:R-:W-:Y:S05]  /*45d0*/  BSYNC B1 ;  /* 0x0000000000017941 */ /* 0x000fea0003800000 */
.L_x_128:
        /* <DEDUP_REMOVED lines=10> */
.L_x_131:
[----:B------:R-:W-:Y:S05]  /*4680*/  BSYNC B1 ;  /* 0x0000000000017941 */ /* 0x000fea0003800000 */
.L_x_130:
        /* <DEDUP_REMOVED lines=10> */
.L_x_133:
[----:B------:R-:W-:Y:S05]  /*4730*/  BSYNC B1 ;  /* 0x0000000000017941 */ /* 0x000fea0003800000 */
.L_x_132:
        /* <DEDUP_REMOVED lines=9> */
.L_x_135:
[----:B------:R-:W-:Y:S05]  /*47d0*/  BSYNC B1 ;  /* 0x0000000000017941 */ /* 0x000fea0003800000 */
.L_x_134:
        /* <DEDUP_REMOVED lines=9> */
.L_x_137:
[----:B------:R-:W-:Y:S05]  /*4870*/  BSYNC B1 ;  /* 0x0000000000017941 */ /* 0x000fea0003800000 */
.L_x_136:
        /* <DEDUP_REMOVED lines=10> */
.L_x_139:
[----:B------:R-:W-:Y:S05]  /*4920*/  BSYNC B1 ;  /* 0x0000000000017941 */ /* 0x000fea0003800000 */
.L_x_138:
        /* <DEDUP_REMOVED lines=10> */
.L_x_141:
[----:B------:R-:W-:Y:S05]  /*49d0*/  BSYNC B1 ;  /* 0x0000000000017941 */ /* 0x000fea0003800000 */
.L_x_140:
        /* <DEDUP_REMOVED lines=9> */
.L_x_143:
[----:B------:R-:W-:Y:S05]  /*4a70*/  BSYNC B1 ;  /* 0x0000000000017941 */ /* 0x000fea0003800000 */
.L_x_142:
        /* <DEDUP_REMOVED lines=9> */
.L_x_145:
[----:B------:R-:W-:Y:S05]  /*4b10*/  BSYNC B1 ;  /* 0x0000000000017941 */ /* 0x000fea0003800000 */
.L_x_144:
        /* <DEDUP_REMOVED lines=10> */
.L_x_147:
[----:B------:R-:W-:Y:S05]  /*4bc0*/  BSYNC B1 ;  /* 0x0000000000017941 */ /* 0x000fea0003800000 */
.L_x_146:
        /* <DEDUP_REMOVED lines=10> */
.L_x_149:
[----:B------:R-:W-:Y:S05]  /*4c70*/  BSYNC B1 ;  /* 0x0000000000017941 */ /* 0x000fea0003800000 */
.L_x_148:
        /* <DEDUP_REMOVED lines=9> */
.L_x_151:
[----:B------:R-:W-:Y:S05]  /*4d10*/  BSYNC B1 ;  /* 0x0000000000017941 */ /* 0x000fea0003800000 */
.L_x_150:
        /* <DEDUP_REMOVED lines=9> */
.L_x_153:
[----:B------:R-:W-:Y:S05]  /*4db0*/  BSYNC B1 ;  /* 0x0000000000017941 */ /* 0x000fea0003800000 */
.L_x_152:
        /* <DEDUP_REMOVED lines=10> */
.L_x_155:
[----:B------:R-:W-:Y:S05]  /*4e60*/  BSYNC B1 ;  /* 0x0000000000017941 */ /* 0x000fea0003800000 */
.L_x_154:
        /* <DEDUP_REMOVED lines=10> */
.L_x_157:
[----:B------:R-:W-:Y:S05]  /*4f10*/  BSYNC B1 ;  /* 0x0000000000017941 */ /* 0x000fea0003800000 */
.L_x_156:
        /* <DEDUP_REMOVED lines=9> */
.L_x_159:
[----:B------:R-:W-:Y:S05]  /*4fb0*/  BSYNC B1 ;  /* 0x0000000000017941 */ /* 0x000fea0003800000 */
.L_x_158:
        /* <DEDUP_REMOVED lines=9> */
.L_x_161:
[----:B------:R-:W-:Y:S05]  /*5050*/  BSYNC B1 ;  /* 0x0000000000017941 */ /* 0x000fea0003800000 */
.L_x_160:
        /* <DEDUP_REMOVED lines=10> */
.L_x_163:
[----:B------:R-:W-:Y:S05]  /*5100*/  BSYNC B1 ;  /* 0x0000000000017941 */ /* 0x000fea0003800000 */
.L_x_162:
        /* <DEDUP_REMOVED lines=10> */
.L_x_165:
[----:B------:R-:W-:Y:S05]  /*51b0*/  BSYNC B1 ;  /* 0x0000000000017941 */ /* 0x000fea0003800000 */
.L_x_164:
        /* <DEDUP_REMOVED lines=9> */
.L_x_167:
[----:B------:R-:W-:Y:S05]  /*5250*/  BSYNC B1 ;  /* 0x0000000000017941 */ /* 0x000fea0003800000 */
.L_x_166:
        /* <DEDUP_REMOVED lines=9> */
.L_x_169:
[----:B------:R-:W-:Y:S05]  /*52f0*/  BSYNC B1 ;  /* 0x0000000000017941 */ /* 0x000fea0003800000 */
.L_x_168:
        /* <DEDUP_REMOVED lines=10> */
.L_x_171:
[----:B------:R-:W-:Y:S05]  /*53a0*/  BSYNC B1 ;  /* 0x0000000000017941 */ /* 0x000fea0003800000 */
.L_x_170:
        /* <DEDUP_REMOVED lines=10> */
.L_x_173:
[----:B------:R-:W-:Y:S05]  /*5450*/  BSYNC B1 ;  /* 0x0000000000017941 */ /* 0x000fea0003800000 */
.L_x_172:
        /* <DEDUP_REMOVED lines=9> */
.L_x_175:
[----:B------:R-:W-:Y:S05]  /*54f0*/  BSYNC B1 ;  /* 0x0000000000017941 */ /* 0x000fea0003800000 */
.L_x_174:
        /* <DEDUP_REMOVED lines=9> */
.L_x_177:
[----:B------:R-:W-:Y:S05]  /*5590*/  BSYNC B1 ;  /* 0x0000000000017941 */ /* 0x000fea0003800000 */
.L_x_176:
        /* <DEDUP_REMOVED lines=10> */
.L_x_179:
[----:B------:R-:W-:Y:S05]  /*5640*/  BSYNC B1 ;  /* 0x0000000000017941 */ /* 0x000fea0003800000 */
.L_x_178:
        /* <DEDUP_REMOVED lines=10> */
.L_x_181:
[----:B------:R-:W-:Y:S05]  /*56f0*/  BSYNC B1 ;  /* 0x0000000000017941 */ /* 0x000fea0003800000 */
.L_x_180:
        /* <DEDUP_REMOVED lines=9> */
.L_x_183:
[----:B------:R-:W-:Y:S05]  /*5790*/  BSYNC B1 ;  /* 0x0000000000017941 */ /* 0x000fea0003800000 */
.L_x_182:
        /* <DEDUP_REMOVED lines=9> */
.L_x_185:
[----:B------:R-:W-:Y:S05]  /*5830*/  BSYNC B1 ;  /* 0x0000000000017941 */ /* 0x000fea0003800000 */
.L_x_184:
        /* <DEDUP_REMOVED lines=10> */
.L_x_187:
[----:B------:R-:W-:Y:S05]  /*58e0*/  BSYNC B1 ;  /* 0x0000000000017941 */ /* 0x000fea0003800000 */
.L_x_186:
        /* <DEDUP_REMOVED lines=10> */
.L_x_189:
[----:B------:R-:W-:Y:S05]  /*5990*/  BSYNC B1 ;  /* 0x0000000000017941 */ /* 0x000fea0003800000 */
.L_x_188:
        /* <DEDUP_REMOVED lines=9> */
.L_x_191:
[----:B------:R-:W-:Y:S05]  /*5a30*/  BSYNC B1 ;  /* 0x0000000000017941 */ /* 0x000fea0003800000 */
.L_x_190:
        /* <DEDUP_REMOVED lines=9> */
.L_x_193:
[----:B------:R-:W-:Y:S05]  /*5ad0*/  BSYNC B1 ;  /* 0x0000000000017941 */ /* 0x000fea0003800000 */
.L_x_192:
        /* <DEDUP_REMOVED lines=10> */
.L_x_195:
[----:B------:R-:W-:Y:S05]  /*5b80*/  BSYNC B1 ;  /* 0x0000000000017941 */ /* 0x000fea0003800000 */
.L_x_194:
        /* <DEDUP_REMOVED lines=10> */
.L_x_197:
[----:B------:R-:W-:Y:S05]  /*5c30*/  BSYNC B1 ;  /* 0x0000000000017941 */ /* 0x000fea0003800000 */
.L_x_196:
        /* <DEDUP_REMOVED lines=9> */
.L_x_199:
[----:B------:R-:W-:Y:S05]  /*5cd0*/  BSYNC B1 ;  /* 0x0000000000017941 */ /* 0x000fea0003800000 */
.L_x_198:
        /* <DEDUP_REMOVED lines=9> */
.L_x_201:
[----:B------:R-:W-:Y:S05]  /*5d70*/  BSYNC B1 ;  /* 0x0000000000017941 */ /* 0x000fea0003800000 */
.L_x_200:
        /* <DEDUP_REMOVED lines=10> */
.L_x_203:
[----:B------:R-:W-:Y:S05]  /*5e20*/  BSYNC B1 ;  /* 0x0000000000017941 */ /* 0x000fea0003800000 */
.L_x_202:
        /* <DEDUP_REMOVED lines=10> */
.L_x_205:
[----:B------:R-:W-:Y:S05]  /*5ed0*/  BSYNC B1 ;  /* 0x0000000000017941 */ /* 0x000fea0003800000 */
.L_x_204:
        /* <DEDUP_REMOVED lines=9> */
.L_x_207:
[----:B------:R-:W-:Y:S05]  /*5f70*/  BSYNC B1 ;  /* 0x0000000000017941 */ /* 0x000fea0003800000 */
.L_x_206:
        /* <DEDUP_REMOVED lines=9> */
.L_x_209:
[----:B------:R-:W-:Y:S05]  /*6010*/  BSYNC B1 ;  /* 0x0000000000017941 */ /* 0x000fea0003800000 */
.L_x_208:
        /* <DEDUP_REMOVED lines=10> */
.L_x_211:
[----:B------:R-:W-:Y:S05]  /*60c0*/  BSYNC B1 ;  /* 0x0000000000017941 */ /* 0x000fea0003800000 */
.L_x_210:
        /* <DEDUP_REMOVED lines=10> */
.L_x_213:
[----:B------:R-:W-:Y:S05]  /*6170*/  BSYNC B1 ;  /* 0x0000000000017941 */ /* 0x000fea0003800000 */
.L_x_212:
        /* <DEDUP_REMOVED lines=9> */
.L_x_215:
[----:B------:R-:W-:Y:S05]  /*6210*/  BSYNC B1 ;  /* 0x0000000000017941 */ /* 0x000fea0003800000 */
.L_x_214:
        /* <DEDUP_REMOVED lines=9> */
.L_x_217:
[----:B------:R-:W-:Y:S05]  /*62b0*/  BSYNC B1 ;  /* 0x0000000000017941 */ /* 0x000fea0003800000 */
.L_x_216:
        /* <DEDUP_REMOVED lines=10> */
.L_x_219:
[----:B------:R-:W-:Y:S05]  /*6360*/  BSYNC B1 ;  /* 0x0000000000017941 */ /* 0x000fea0003800000 */
.L_x_218:
        /* <DEDUP_REMOVED lines=10> */
.L_x_221:
[----:B------:R-:W-:Y:S05]  /*6410*/  BSYNC B1 ;  /* 0x0000000000017941 */ /* 0x000fea0003800000 */
.L_x_220:
        /* <DEDUP_REMOVED lines=9> */
.L_x_223:
[----:B------:R-:W-:Y:S05]  /*64b0*/  BSYNC B1 ;  /* 0x0000000000017941 */ /* 0x000fea0003800000 */
.L_x_222:
        /* <DEDUP_REMOVED lines=9> */
.L_x_225:
[----:B------:R-:W-:Y:S05]  /*6550*/  BSYNC B1 ;  /* 0x0000000000017941 */ /* 0x000fea0003800000 */
.L_x_224:
        /* <DEDUP_REMOVED lines=10> */
.L_x_227:
[----:B------:R-:W-:Y:S05]  /*6600*/  BSYNC B1 ;  /* 0x0000000000017941 */ /* 0x000fea0003800000 */
.L_x_226:
        /* <DEDUP_REMOVED lines=10> */
.L_x_229:
[----:B------:R-:W-:Y:S05]  /*66b0*/  BSYNC B1 ;  /* 0x0000000000017941 */ /* 0x000fea0003800000 */
.L_x_228:
        /* <DEDUP_REMOVED lines=9> */
.L_x_231:
[----:B------:R-:W-:Y:S05]  /*6750*/  BSYNC B1 ;  /* 0x0000000000017941 */ /* 0x000fea0003800000 */
.L_x_230:
        /* <DEDUP_REMOVED lines=9> */
.L_x_233:
[----:B------:R-:W-:Y:S05]  /*67f0*/  BSYNC B1 ;  /* 0x0000000000017941 */ /* 0x000fea0003800000 */
.L_x_232:
        /* <DEDUP_REMOVED lines=10> */
.L_x_235:
[----:B------:R-:W-:Y:S05]  /*68a0*/  BSYNC B1 ;  /* 0x0000000000017941 */ /* 0x000fea0003800000 */
.L_x_234:
        /* <DEDUP_REMOVED lines=10> */
.L_x_237:
[----:B------:R-:W-:Y:S05]  /*6950*/  BSYNC B1 ;  /* 0x0000000000017941 */ /* 0x000fea0003800000 */
.L_x_236:
        /* <DEDUP_REMOVED lines=9> */
.L_x_239:
[----:B------:R-:W-:Y:S05]  /*69f0*/  BSYNC B1 ;  /* 0x0000000000017941 */ /* 0x000fea0003800000 */
.L_x_238:
        /* <DEDUP_REMOVED lines=9> */
.L_x_241:
[----:B------:R-:W-:Y:S05]  /*6a90*/  BSYNC B1 ;  /* 0x0000000000017941 */ /* 0x000fea0003800000 */
.L_x_240:
        /* <DEDUP_REMOVED lines=10> */
.L_x_243:
[----:B------:R-:W-:Y:S05]  /*6b40*/  BSYNC B1 ;  /* 0x0000000000017941 */ /* 0x000fea0003800000 */
.L_x_242:
        /* <DEDUP_REMOVED lines=10> */
.L_x_245:
[----:B------:R-:W-:Y:S05]  /*6bf0*/  BSYNC B1 ;  /* 0x0000000000017941 */ /* 0x000fea0003800000 */
.L_x_244:
        /* <DEDUP_REMOVED lines=9> */
.L_x_247:
[----:B------:R-:W-:Y:S05]  /*6c90*/  BSYNC B1 ;  /* 0x0000000000017941 */ /* 0x000fea0003800000 */
.L_x_246:
        /* <DEDUP_REMOVED lines=9> */
.L_x_249:
[----:B------:R-:W-:Y:S05]  /*6d30*/  BSYNC B1 ;  /* 0x0000000000017941 */ /* 0x000fea0003800000 */
.L_x_248:
        /* <DEDUP_REMOVED lines=10> */
.L_x_251:
[----:B------:R-:W-:Y:S05]  /*6de0*/  BSYNC B1 ;  /* 0x0000000000017941 */ /* 0x000fea0003800000 */
.L_x_250:
        /* <DEDUP_REMOVED lines=10> */
.L_x_253:
[----:B------:R-:W-:Y:S05]  /*6e90*/  BSYNC B1 ;  /* 0x0000000000017941 */ /* 0x000fea0003800000 */
.L_x_252:
        /* <DEDUP_REMOVED lines=9> */
.L_x_255:
[----:B------:R-:W-:Y:S05]  /*6f30*/  BSYNC B1 ;  /* 0x0000000000017941 */ /* 0x000fea0003800000 */
.L_x_254:
        /* <DEDUP_REMOVED lines=9> */
.L_x_257:
[----:B------:R-:W-:Y:S05]  /*6fd0*/  BSYNC B1 ;  /* 0x0000000000017941 */ /* 0x000fea0003800000 */
.L_x_256:
        /* <DEDUP_REMOVED lines=10> */
.L_x_259:
[----:B------:R-:W-:Y:S05]  /*7080*/  BSYNC B1 ;  /* 0x0000000000017941 */ /* 0x000fea0003800000 */
.L_x_258:
        /* <DEDUP_REMOVED lines=10> */
.L_x_261:
[----:B------:R-:W-:Y:S05]  /*7130*/  BSYNC B1 ;  /* 0x0000000000017941 */ /* 0x000fea0003800000 */
.L_x_260:
        /* <DEDUP_REMOVED lines=9> */
.L_x_263:
[----:B------:R-:W-:Y:S05]  /*71d0*/  BSYNC B1 ;  /* 0x0000000000017941 */ /* 0x000fea0003800000 */
.L_x_262:
        /* <DEDUP_REMOVED lines=9> */
.L_x_265:
[----:B------:R-:W-:Y:S05]  /*7270*/  BSYNC B1 ;  /* 0x0000000000017941 */ /* 0x000fea0003800000 */
.L_x_264:
        /* <DEDUP_REMOVED lines=10> */
.L_x_267:
[----:B------:R-:W-:Y:S05]  /*7320*/  BSYNC B1 ;  /* 0x0000000000017941 */ /* 0x000fea0003800000 */
.L_x_266:
        /* <DEDUP_REMOVED lines=10> */
.L_x_269:
[----:B------:R-:W-:Y:S05]  /*73d0*/  BSYNC B1 ;  /* 0x0000000000017941 */ /* 0x000fea0003800000 */
.L_x_268:
        /* <DEDUP_REMOVED lines=9> */
.L_x_271:
[----:B------:R-:W-:Y:S05]  /*7470*/  BSYNC B1 ;  /* 0x0000000000017941 */ /* 0x000fea0003800000 */
.L_x_270:
        /* <DEDUP_REMOVED lines=9> */
.L_x_273:
[----:B------:R-:W-:Y:S05]  /*7510*/  BSYNC B1 ;  /* 0x0000000000017941 */ /* 0x000fea0003800000 */
.L_x_272:
        /* <DEDUP_REMOVED lines=10> */
.L_x_275:
[----:B------:R-:W-:Y:S05]  /*75c0*/  BSYNC B1 ;  /* 0x0000000000017941 */ /* 0x000fea0003800000 */
.L_x_274:
        /* <DEDUP_REMOVED lines=10> */
.L_x_277:
[----:B------:R-:W-:Y:S05]  /*7670*/  BSYNC B1 ;  /* 0x0000000000017941 */ /* 0x000fea0003800000 */
.L_x_276:
[----:B01--45:R-:W-:Y:S01]  /*7680*/  IMAD.U32 R6, R152, 0x10000, RZ ;  /* 0x0001000098067824 */ /* 0x033fe200078e00ff */
        /* <DEDUP_REMOVED lines=8> */
.L_x_279:
[----:B------:R-:W-:Y:S05]  /*7710*/  BSYNC B1 ;  /* 0x0000000000017941 */ /* 0x000fea0003800000 */
.L_x_278:
[----:B0-2--5:R-:W-:Y:S01]  /*7720*/  IMAD.U32 R4, R152, 0x10000, RZ ;  /* 0x0001000098047824 */ /* 0x025fe200078e00ff */
[----:B------:R-:W-:Y:S01]  /*7730*/  ISETP.GT.AND P0, PT, R0, 0x8, P0 ;  /* 0x000000080000780c */ /* 0x000fe20000704270 */
[----:B------:R-:W-:Y:S01]  /*7740*/  @P1 IMAD.MOV.U32 R5, RZ, RZ, R11 ;  /* 0x000000ffff051224 */ /* 0x000fe200078e000b */
[----:B------:R-:W-:Y:S01]  /*7750*/  BSSY B1, `(.L_x_280) ;  /* 0x0000008000017945 */ /* 0x000fe20003800000 */
[----:B------:R-:W-:Y:S01]  /*7760*/  FMUL R3, R4, R155 ;  /* 0x0000009b04037220 */ /* 0x000fe20000400000 */
[----:B------:R-:W-:-:S03]  /*7770*/  @P1 IMAD.MOV.U32 R4, RZ, RZ, R10 ;  /* 0x000000ffff041224 */ /* 0x000fc600078e000a */
[----:B------:R-:W-:-:S05]  /*7780*/  FFMA R3, R150, R154, R3 ;  /* 0x0000009a96037223 */ /* 0x000fca0000000003 */
[----:B------:R-:W-:-:S05]  /*7790*/  F2FP.BF16.F32.PACK_AB R3, RZ, R3 ;  /* 0x00000003ff03723e */ /* 0x000fca00000010ff */
[----:B------:R0:W-:Y:S01]  /*77a0*/  @P1 STG.E.U16 desc[UR36][R4.64+0x1f0], R3 ;  /* 0x0001f00304001986 */ /* 0x0001e2000c101524 */
[----:B------:R-:W-:Y:S05]  /*77b0*/  @!P0 BRA `(.L_x_281) ;  /* 0x0000000000048947 */ /* 0x000fea0003800000 */
[----:B------:R2:W5:Y:S02]  /*77c0*/  LDG.E.LTC128B.U16 R152, desc[UR36][R8.64+0x1f2] ;  /* 0x0001f22408987981 */ /* 0x000564000c1e1520 */
.L_x_281:
[----:B------:R-:W-:Y:S05]  /*77d0*/  BSYNC B1 ;  /* 0x0000000000017941 */ /* 0x000fea0003800000 */
.L_x_280:
[----:B------:R-:W-:Y:S05]  /*77e0*/  @!P0 BRA `(.L_x_282) ;  /* 0x0000002400308947 */ /* 0x000fea0003800000 */
[----:B-----5:R-:W-:-:S04]  /*77f0*/  IMAD.U32 R152, R152, 0x10000, RZ ;  /* 0x0001000098987824 */ /* 0x020fc800078e00ff */
[----:B------:R-:W-:-:S04]  /*7800*/  FMUL R152, R152, R155 ;  /* 0x0000009b98987220 */ /* 0x000fc80000400000 */
[----:B------:R-:W-:-:S05]  /*7810*/  FFMA R152, R151, R154, R152 ;  /* 0x0000009a97987223 */ /* 0x000fca0000000098 */
[----:B------:R-:W-:-:S05]  /*7820*/  F2FP.BF16.F32.PACK_AB R152, RZ, R152 ;  /* 0x00000098ff98723e */ /* 0x000fca00000010ff */
[----:B------:R4:W-:Y:S01]  /*7830*/  STG.E.U16 desc[UR36][R10.64+0x1f2], R152 ;  /* 0x0001f2980a007986 */ /* 0x0009e2000c101524 */
[----:B------:R-:W-:Y:S05]  /*7840*/  BRA `(.L_x_282) ;  /* 0x0000002400187947 */ /* 0x000fea0003800000 */
.L_x_29:
[----:B------:R-:W-:Y:S01]  /*7850*/  ISETP.GT.AND P0, PT, R3, 0x1, PT ;  /* 0x000000010300780c */ /* 0x000fe20003f04270 */
[----:B------:R-:W-:Y:S01]  /*7860*/  ULDC.64 UR4, c[0x0][0x5c0] ;  /* 0x0001700000047ab9 */ /* 0x000fe20000000a00 */
[-C--:B------:R-:W-:Y:S01]  /*7870*/  FMUL R24, R24, R154.reuse ;  /* 0x0000009a18187220 */ /* 0x080fe20000400000 */
[-C--:B------:R-:W-:Y:S01]  /*7880*/  FMUL R25, R25, R154.reuse ;  /* 0x0000009a19197220 */ /* 0x080fe20000400000 */
[----:B------:R-:W-:Y:S01]  /*7890*/  ISETP.GT.AND P3, PT, R0, RZ, P0 ;  /* 0x000000ff0000720c */ /* 0x000fe20000764270 */
[-C--:B------:R-:W-:Y:S01]  /*78a0*/  FMUL R26, R26, R154.reuse ;  /* 0x0000009a1a1a7220 */ /* 0x080fe20000400000 */
[----:B------:R-:W-:Y:S01]  /*78b0*/  LEA R4, P4, R160, UR4, 0x1 ;  /* 0x00000004a0047c11 */ /* 0x000fe2000f8808ff */
[----:B------:R-:W-:Y:S01]  /*78c0*/  FMUL R27, R27, R154 ;  /* 0x0000009a1b1b7220 */ /* 0x000fe20000400000 */
[----:B------:R-:W-:Y:S01]  /*78d0*/  F2FP.BF16.F32.PACK_AB R24, RZ, R24 ;  /* 0x00000018ff18723e */ /* 0x000fe200000010ff */
[-C--:B------:R-:W-:Y:S01]  /*78e0*/  FMUL R28, R28, R154.reuse ;  /* 0x0000009a1c1c7220 */ /* 0x080fe20000400000 */
[----:B------:R-:W-:Y:S01]  /*78f0*/  LEA.HI.X R5, R160, UR5, R169, 0x1, P4 ;  /* 0x00000005a0057c11 */ /* 0x000fe2000a0f0ca9 */
[-C--:B------:R-:W-:Y:S01]  /*7900*/  FMUL R29, R29, R154.reuse ;  /* 0x0000009a1d1d7220 */ /* 0x080fe20000400000 */
[----:B------:R-:W-:Y:S01]  /*7910*/  F2FP.BF16.F32.PACK_AB R25, RZ, R25 ;  /* 0x00000019ff19723e */ /* 0x000fe200000010ff */
[-C--:B------:R-:W-:Y:S01]  /*7920*/  FMUL R30, R30, R154.reuse ;  /* 0x0000009a1e1e7220 */ /* 0x080fe20000400000 */
[----:B------:R-:W-:Y:S01]  /*7930*/  SHF.L.U64.HI R11, R10, 0x4, R11 ;  /* 0x000000040a0b7819 */ /* 0x000fe2000001020b */
[----:B------:R-:W-:Y:S01]  /*7940*/  @P1 STG.E.U16 desc[UR36][R4.64], R24 ;  /* 0x0000001804001986 */ /* 0x000fe2000c101524 */
[----:B------:R-:W-:Y:S01]  /*7950*/  ISETP.GT.AND P1, PT, R3, 0x8, PT ;  /* 0x000000080300780c */ /* 0x000fe20003f24270 */
[----:B------:R-:W-:Y:S01]  /*7960*/  FMUL R31, R31, R154 ;  /* 0x0000009a1f1f7220 */ /* 0x000fe20000400000 */
[----:B------:R-:W-:Y:S01]  /*7970*/  ISETP.GT.AND P4, PT, R0, 0x8, P0 ;  /* 0x000000080000780c */ /* 0x000fe20000784270 */
[----:B------:R-:W-:Y:S01]  /*7980*/  @P3 STG.E.U16 desc[UR36][R4.64+0x2], R25 ;  /* 0x0000021904003986 */ /* 0x000fe2000c101524 */
[----:B------:R-:W-:Y:S01]  /*7990*/  LEA R6, P3, R10, R4, 0x4 ;  /* 0x000000040a067211 */ /* 0x000fe200078620ff */
[-C--:B------:R-:W-:Y:S01]  /*79a0*/  FMUL R32, R32, R154.reuse ;  /* 0x0000009a20207220 */ /* 0x080fe20000400000 */
[C---:B------:R-:W-:Y:S01]  /*79b0*/  ISETP.GT.AND P2, PT, R0.reuse, 0x8, P2 ;  /* 0x000000080000780c */ /* 0x040fe20001744270 */
[-C--:B------:R-:W-:Y:S01]  /*79c0*/  FMUL R33, R33, R154.reuse ;  /* 0x0000009a21217220 */ /* 0x080fe20000400000 */
[----:B------:R-:W-:Y:S01]  /*79d0*/  ISETP.GT.AND P0, PT, R3, 0x9, PT ;  /* 0x000000090300780c */ /* 0x000fe20003f04270 */
[----:B------:R-:W-:Y:S01]  /*79e0*/  IMAD.X R7, R11, 0x1, R5, P3 ;  /* 0x000000010b077824 */ /* 0x000fe200018e0605 */
[----:B------:R-:W-:Y:S01]  /*79f0*/  ISETP.GT.AND P5, PT, R0, RZ, P1 ;  /* 0x000000ff0000720c */ /* 0x000fe20000fa4270 */
[-C--:B------:R-:W-:Y:S01]  /*7a00*/  FMUL R34, R34, R154.reuse ;  /* 0x0000009a22227220 */ /* 0x080fe20000400000 */
[----:B------:R-:W-:Y:S01]  /*7a10*/  ISETP.GT.AND P3, PT, R0, RZ, P0 ;  /* 0x000000ff0000720c */ /* 0x000fe20000764270 */
[----:B------:R-:W-:Y:S01]  /*7a20*/  FMUL R35, R35, R154 ;  /* 0x0000009a23237220 */ /* 0x000fe20000400000 */
[----:B------:R-:W-:Y:S01]  /*7a30*/  F2FP.BF16.F32.PACK_AB R26, RZ, R26 ;  /* 0x0000001aff1a723e */ /* 0x000fe200000010ff */
[-C--:B------:R-:W-:Y:S01]  /*7a40*/  FMUL R36, R36, R154.reuse ;  /* 0x0000009a24247220 */ /* 0x080fe20000400000 */
[----:B------:R-:W-:Y:S01]  /*7a50*/  F2FP.BF16.F32.PACK_AB R27, RZ, R27 ;  /* 0x0000001bff1b723e */ /* 0x000fe200000010ff */
[----:B------:R-:W-:Y:S01]  /*7a60*/  FMUL R37, R37, R154 ;  /* 0x0000009a25257220 */ /* 0x000fe20000400000 */
[----:B------:R-:W-:Y:S01]  /*7a70*/  F2FP.BF16.F32.PACK_AB R28, RZ, R28 ;  /* 0x0000001cff1c723e */ /* 0x000fe200000010ff */
[----:B------:R-:W-:Y:S01]  /*7a80*/  @P2 STG.E.U16 desc[UR36][R6.64], R26 ;  /* 0x0000001a06002986 */ /* 0x000fe2000c101524 */
[----:B------:R-:W-:Y:S01]  /*7a90*/  F2FP.BF16.F32.PACK_AB R29, RZ, R29 ;  /* 0x0000001dff1d723e */ /* 0x000fe200000010ff */
[-C--:B------:R-:W-:Y:S01]  /*7aa0*/  FMUL R38, R38, R154.reuse ;  /* 0x0000009a26267220 */ /* 0x080fe20000400000 */
[C---:B------:R-:W-:Y:S01]  /*7ab0*/  ISETP.GT.AND P2, PT, R0.reuse, 0x8, P1 ;  /* 0x000000080000780c */ /* 0x040fe20000f44270 */
[----:B------:R-:W-:Y:S01]  /*7ac0*/  @P4 STG.E.U16 desc[UR36][R6.64+0x2], R27 ;  /* 0x0000021b06004986 */ /* 0x000fe2000c101524 */
[----:B------:R-:W-:Y:S01]  /*7ad0*/  ISETP.GT.AND P1, PT, R3, 0x10, PT ;  /* 0x000000100300780c */ /* 0x000fe20003f24270 */
[----:B------:R-:W-:Y:S01]  /*7ae0*/  FMUL R39, R39, R154 ;  /* 0x0000009a27277220 */ /* 0x000fe20000400000 */
[----:B------:R-:W-:Y:S01]  /*7af0*/  F2FP.BF16.F32.PACK_AB R30, RZ, R30 ;  /* 0x0000001eff1e723e */ /* 0x000fe200000010ff */
[----:B------:R-:W-:Y:S01]  /*7b00*/  @P5 STG.E.U16 desc[UR36][R4.64+0x10], R28 ;  /* 0x0000101c04005986 */ /* 0x000fe2000c101524 */
[----:B------:R-:W-:Y:S01]  /*7b10*/  ISETP.GT.AND P4, PT, R0, RZ, P1 ;  /* 0x000000ff0000720c */ /* 0x000fe20000f84270 */
[-C--:B------:R-:W-:Y:S01]  /*7b20*/  FMUL R40, R40, R154.reuse ;  /* 0x0000009a28287220 */ /* 0x080fe20000400000 */
[----:B------:R-:W-:Y:S01]  /*7b30*/  F2FP.BF16.F32.PACK_AB R31, RZ, R31 ;  /* 0x0000001fff1f723e */ /* 0x000fe200000010ff */
[----:B------:R-:W-:Y:S01]  /*7b40*/  @P3 STG.E.U16 desc[UR36][R4.64+0x12], R29 ;  /* 0x0000121d04003986 */ /* 0x000fe2000c101524 */
[----:B------:R-:W-:Y:S01]  /*7b50*/  ISETP.GT.AND P3, PT, R0, 0x8, P0 ;  /* 0x000000080000780c */ /* 0x000fe20000764270 */
[----:B------:R-:W-:Y:S01]  /*7b60*/  FMUL R41, R41, R154 ;  /* 0x0000009a29297220 */ /* 0x000fe20000400000 */
[----:B------:R-:W-:Y:S01]  /*7b70*/  ISETP.GT.AND P0, PT, R3, 0x11, PT ;  /* 0x000000110300780c */ /* 0x000fe20003f04270 */
[----:B------:R-:W-:Y:S01]  /*7b80*/  @P2 STG.E.U16 desc[UR36][R6.64+0x10], R30 ;  /* 0x0000101e06002986 */ /* 0x000fe2000c101524 */
[----:B------:R-:W-:Y:S01]  /*7b90*/  F2FP.BF16.F32.PACK_AB R32, RZ, R32 ;  /* 0x00000020ff20723e */ /* 0x000fe200000010ff */
[-C--:B------:R-:W-:Y:S01]  /*7ba0*/  FMUL R42, R42, R154.reuse ;  /* 0x0000009a2a2a7220 */ /* 0x080fe20000400000 */
[C---:B------:R-:W-:Y:S01]  /*7bb0*/  ISETP.GT.AND P5, PT, R0.reuse, RZ, P0 ;  /* 0x000000ff0000720c */ /* 0x040fe200007a4270 */
[-C--:B------:R-:W-:Y:S01]  /*7bc0*/  FMUL R43, R43, R154.reuse ;  /* 0x0000009a2b2b7220 */ /* 0x080fe20000400000 */
[----:B------:R-:W-:Y:S01]  /*7bd0*/  ISETP.GT.AND P2, PT, R0, 0x8, P1 ;  /* 0x000000080000780c */ /* 0x000fe20000f44270 */
[-C--:B------:R-:W-:Y:S01]  /*7be0*/  FMUL R44, R44, R154.reuse ;  /* 0x0000009a2c2c7220 */ /* 0x080fe20000400000 */
[----:B------:R-:W-:Y:S01]  /*7bf0*/  ISETP.GT.AND P1, PT, R3, 0x18, PT ;  /* 0x000000180300780c */ /* 0x000fe20003f24270 */
[-C--:B------:R-:W-:Y:S01]  /*7c00*/  FMUL R45, R45, R154.reuse ;  /* 0x0000009a2d2d7220 */ /* 0x080fe20000400000 */
[----:B------:R-:W-:Y:S01]  /*7c10*/  F2FP.BF16.F32.PACK_AB R33, RZ, R33 ;  /* 0x00000021ff21723e */ /* 0x000fe200000010ff */
[----:B------:R-:W-:Y:S01]  /*7c20*/  @P3 STG.E.U16 desc[UR36][R6.64+0x12], R31 ;  /* 0x0000121f06003986 */ /* 0x000fe2000c101524 */
[----:B------:R-:W-:Y:S01]  /*7c30*/  ISETP.GT.AND P3, PT, R0, 0x8, P0 ;  /* 0x000000080000780c */ /* 0x000fe20000764270 */
[-C--:B------:R-:W-:Y:S01]  /*7c40*/  FMUL R46, R46, R154.reuse ;  /* 0x0000009a2e2e7220 */ /* 0x080fe20000400000 */
[----:B------:R-:W-:Y:S01]  /*7c50*/  ISETP.GT.AND P0, PT, R3, 0x19, PT ;  /* 0x000000190300780c */ /* 0x000fe20003f04270 */
[----:B------:R-:W-:Y:S01]  /*7c60*/  @P4 STG.E.U16 desc[UR36][R4.64+0x20], R32 ;  /* 0x0000202004004986 */ /* 0x000fe2000c101524 */
[C---:B------:R-:W-:Y:S01]  /*7c70*/  ISETP.GT.AND P4, PT, R0.reuse, RZ, P1 ;  /* 0x000000ff0000720c */ /* 0x040fe20000f84270 */
[----:B------:R-:W-:Y:S01]  /*7c80*/  FMUL R47, R47, R154 ;  /* 0x0000009a2f2f7220 */ /* 0x000fe20000400000 */
[----:B------:R-:W-:Y:S01]  /*7c90*/  F2FP.BF16.F32.PACK_AB R34, RZ, R34 ;  /* 0x00000022ff22723e */ /* 0x000fe200000010ff */
[----:B------:R-:W-:Y:S01]  /*7ca0*/  @P5 STG.E.U16 desc[UR36][R4.64+0x22], R33 ;  /* 0x0000222104005986 */ /* 0x000fe2000c101524 */
[----:B------:R-:W-:Y:S01]  /*7cb0*/  ISETP.GT.AND P5, PT, R0, RZ, P0 ;  /* 0x000000ff0000720c */ /* 0x000fe200007a4270 */
[----:B------:R-:W-:Y:S01]  /*7cc0*/  FMUL R48, R48, R154 ;  /* 0x0000009a30307220 */ /* 0x000fe20000400000 */
[----:B------:R-:W-:Y:S01]  /*7cd0*/  F2FP.BF16.F32.PACK_AB R35, RZ, R35 ;  /* 0x00000023ff23723e */ /* 0x000fe200000010ff */
[----:B------:R-:W-:Y:S01]  /*7ce0*/  @P2 STG.E.U16 desc[UR36][R6.64+0x20], R34 ;  /* 0x0000202206002986 */ /* 0x000fe2000c101524 */
[----:B------:R-:W-:Y:S01]  /*7cf0*/  F2FP.BF16.F32.PACK_AB R36, RZ, R36 ;  /* 0x00000024ff24723e */ /* 0x000fe200000010ff */
[-C--:B------:R-:W-:Y:S01]  /*7d00*/  FMUL R49, R49, R154.reuse ;  /* 0x0000009a31317220 */ /* 0x080fe20000400000 */
[----:B------:R-:W-:Y:S01]  /*7d10*/  ISETP.GT.AND P2, PT, R0, 0x8, P1 ;  /* 0x000000080000780c */ /* 0x000fe20000f44270 */
[----:B------:R-:W-:Y:S01]  /*7d20*/  @P3 STG.E.U16 desc[UR36][R6.64+0x22], R35 ;  /* 0x0000222306003986 */ /* 0x000fe2000c101524 */
[----:B------:R-:W-:Y:S01]  /*7d30*/  ISETP.GT.AND P1, PT, R3, 0x20, PT ;  /* 0x000000200300780c */ /* 0x000fe20003f24270 */
[-C--:B------:R-:W-:Y:S01]  /*7d40*/  FMUL R50, R50, R154.reuse ;  /* 0x0000009a32327220 */ /* 0x080fe20000400000 */
[----:B------:R-:W-:Y:S01]  /*7d50*/  F2FP.BF16.F32.PACK_AB R37, RZ, R37 ;  /* 0x00000025ff25723e */ /* 0x000fe200000010ff */
[----:B------:R-:W-:Y:S01]  /*7d60*/  @P4 STG.E.U16 desc[UR36][R4.64+0x30], R36 ;  /* 0x0000302404004986 */ /* 0x000fe2000c101524 */
[C---:B------:R-:W-:Y:S01]  /*7d70*/  ISETP.GT.AND P3, PT, R0.reuse, 0x8, P0 ;  /* 0x000000080000780c */ /* 0x040fe20000764270 */
[-C--:B------:R-:W-:Y:S01]  /*7d80*/  FMUL R51, R51, R154.reuse ;  /* 0x0000009a33337220 */ /* 0x080fe20000400000 */
[----:B------:R-:W-:Y:S01]  /*7d90*/  ISETP.GT.AND P0, PT, R3, 0x21, PT ;  /* 0x000000210300780c */ /* 0x000fe20003f04270 */
[----:B------:R-:W-:Y:S01]  /*7da0*/  @P5 STG.E.U16 desc[UR36][R4.64+0x32], R37 ;  /* 0x0000322504005986 */ /* 0x000fe2000c101524 */
[----:B------:R-:W-:Y:S01]  /*7db0*/  ISETP.GT.AND P4, PT, R0, RZ, P1 ;  /* 0x000000ff0000720c */ /* 0x000fe20000f84270 */
[----:B------:R-:W-:Y:S01]  /*7dc0*/  FMUL R52, R52, R154 ;  /* 0x0000009a34347220 */ /* 0x000fe20000400000 */
[----:B------:R-:W-:Y:S01]  /*7dd0*/  F2FP.BF16.F32.PACK_AB R38, RZ, R38 ;  /* 0x00000026ff26723e */ /* 0x000fe200000010ff */
[-C--:B------:R-:W-:Y:S01]  /*7de0*/  FMUL R53, R53, R154.reuse ;  /* 0x0000009a35357220 */ /* 0x080fe20000400000 */
        /* <DEDUP_REMOVED lines=325> */
[----:B------:R-:W-:Y:S01]  /*9240*/  FMUL R151, R151, R154 ;  /* 0x0000009a97977220 */ /* 0x000fe20000400000 */
[----:B------:R-:W-:Y:S01]  /*9250*/  ISETP.GT.AND P2, PT, R0, 0x8, P1 ;  /* 0x000000080000780c */ /* 0x000fe20000f44270 */
[----:B------:R-:W-:Y:S01]  /*9260*/  @P3 STG.E.U16 desc[UR36][R6.64+0x132], R103 ;  /* 0x0001326706003986 */ /* 0x000fe2000c101524 */
[----:B------:R-:W-:-:S02]  /*9270*/  ISETP.GT.AND P1, PT, R3, 0xa8, PT ;  /* 0x000000a80300780c */ /* 0x000fc40003f24270 */
[----:B------:R-:W-:Y:S01]  /*9280*/  F2FP.BF16.F32.PACK_AB R105, RZ, R105 ;  /* 0x00000069ff69723e */ /* 0x000fe200000010ff */
[----:B------:R-:W-:Y:S01]  /*9290*/  @P4 STG.E.U16 desc[UR36][R4.64+0x140], R104 ;  /* 0x0001406804004986 */ /* 0x000fe2000c101524 */
[C---:B------:R-:W-:Y:S02]  /*92a0*/  ISETP.GT.AND P3, PT, R0.reuse, 0x8, P0 ;  /* 0x000000080000780c */ /* 0x040fe40000764270 */
[----:B------:R-:W-:Y:S01]  /*92b0*/  ISETP.GT.AND P0, PT, R3, 0xa9, PT ;  /* 0x000000a90300780c */ /* 0x000fe20003f04270 */
[----:B------:R-:W-:Y:S01]  /*92c0*/  @P5 STG.E.U16 desc[UR36][R4.64+0x142], R105 ;  /* 0x0001426904005986 */ /* 0x000fe2000c101524 */
[C---:B------:R-:W-:Y:S02]  /*92d0*/  ISETP.GT.AND P4, PT, R0.reuse, RZ, P1 ;  /* 0x000000ff0000720c */ /* 0x040fe40000f84270 */
[----:B------:R-:W-:Y:S02]  /*92e0*/  F2FP.BF16.F32.PACK_AB R106, RZ, R106 ;  /* 0x0000006aff6a723e */ /* 0x000fe400000010ff */
[----:B------:R-:W-:-:S02]  /*92f0*/  ISETP.GT.AND P5, PT, R0, RZ, P0 ;  /* 0x000000ff0000720c */ /* 0x000fc400007a4270 */
[----:B------:R-:W-:Y:S01]  /*9300*/  F2FP.BF16.F32.PACK_AB R107, RZ, R107 ;  /* 0x0000006bff6b723e */ /* 0x000fe200000010ff */
[----:B------:R-:W-:Y:S01]  /*9310*/  @P2 STG.E.U16 desc[UR36][R6.64+0x140], R106 ;  /* 0x0001406a06002986 */ /* 0x000fe2000c101524 */
[----:B------:R-:W-:Y:S02]  /*9320*/  F2FP.BF16.F32.PACK_AB R108, RZ, R108 ;  /* 0x0000006cff6c723e */ /* 0x000fe400000010ff */
[C---:B------:R-:W-:Y:S01]  /*9330*/  ISETP.GT.AND P2, PT, R0.reuse, 0x8, P1 ;  /* 0x000000080000780c */ /* 0x040fe20000f44270 */
[----:B------:R-:W-:Y:S01]  /*9340*/  @P3 STG.E.U16 desc[UR36][R6.64+0x142], R107 ;  /* 0x0001426b06003986 */ /* 0x000fe2000c101524 */
[----:B------:R-:W-:Y:S02]  /*9350*/  ISETP.GT.AND P1, PT, R3, 0xb0, PT ;  /* 0x000000b00300780c */ /* 0x000fe40003f24270 */
[----:B------:R-:W-:Y:S01]  /*9360*/  F2FP.BF16.F32.PACK_AB R109, RZ, R109 ;  /* 0x0000006dff6d723e */ /* 0x000fe200000010ff */
[----:B------:R-:W-:Y:S01]  /*9370*/  @P4 STG.E.U16 desc[UR36][R4.64+0x150], R108 ;  /* 0x0001506c04004986 */ /* 0x000fe2000c101524 */
[----:B------:R-:W-:-:S02]  /*9380*/  ISETP.GT.AND P3, PT, R0, 0x8, P0 ;  /* 0x000000080000780c */ /* 0x000fc40000764270 */
[----:B------:R-:W-:Y:S01]  /*9390*/  ISETP.GT.AND P0, PT, R3, 0xb1, PT ;  /* 0x000000b10300780c */ /* 0x000fe20003f04270 */
[----:B------:R-:W-:Y:S01]  /*93a0*/  @P5 STG.E.U16 desc[UR36][R4.64+0x152], R109 ;  /* 0x0001526d04005986 */ /* 0x000fe2000c101524 */
[C---:B------:R-:W-:Y:S02]  /*93b0*/  ISETP.GT.AND P4, PT, R0.reuse, RZ, P1 ;  /* 0x000000ff0000720c */ /* 0x040fe40000f84270 */
[----:B------:R-:W-:Y:S02]  /*93c0*/  F2FP.BF16.F32.PACK_AB R110, RZ, R110 ;  /* 0x0000006eff6e723e */ /* 0x000fe400000010ff */
[----:B------:R-:W-:Y:S02]  /*93d0*/  ISETP.GT.AND P5, PT, R0, RZ, P0 ;  /* 0x000000ff0000720c */ /* 0x000fe400007a4270 */
[----:B------:R-:W-:Y:S01]  /*93e0*/  F2FP.BF16.F32.PACK_AB R111, RZ, R111 ;  /* 0x0000006fff6f723e */ /* 0x000fe200000010ff */
[----:B------:R-:W-:Y:S01]  /*93f0*/  @P2 STG.E.U16 desc[UR36][R6.64+0x150], R110 ;  /* 0x0001506e06002986 */ /* 0x000fe2000c101524 */
[----:B------:R-:W-:-:S02]  /*9400*/  F2FP.BF16.F32.PACK_AB R112, RZ, R112 ;  /* 0x00000070ff70723e */ /* 0x000fc400000010ff */
[C---:B------:R-:W-:Y:S01]  /*9410*/  ISETP.GT.AND P2, PT, R0.reuse, 0x8, P1 ;  /* 0x000000080000780c */ /* 0x040fe20000f44270 */
[----:B------:R-:W-:Y:S01]  /*9420*/  @P3 STG.E.U16 desc[UR36][R6.64+0x152], R111 ;  /* 0x0001526f06003986 */ /* 0x000fe2000c101524 */
[C---:B------:R-:W-:Y:S02]  /*9430*/  ISETP.GT.AND P1, PT, R3.reuse, 0xb8, PT ;  /* 0x000000b80300780c */ /* 0x040fe40003f24270 */
[----:B------:R-:W-:Y:S01]  /*9440*/  F2FP.BF16.F32.PACK_AB R113, RZ, R113 ;  /* 0x00000071ff71723e */ /* 0x000fe200000010ff */
[----:B------:R-:W-:Y:S01]  /*9450*/  @P4 STG.E.U16 desc[UR36][R4.64+0x160], R112 ;  /* 0x0001607004004986 */ /* 0x000fe2000c101524 */
[C---:B------:R-:W-:Y:S02]  /*9460*/  ISETP.GT.AND P3, PT, R0.reuse, 0x8, P0 ;  /* 0x000000080000780c */ /* 0x040fe40000764270 */
[----:B------:R-:W-:Y:S01]  /*9470*/  ISETP.GT.AND P0, PT, R3, 0xb9, PT ;  /* 0x000000b90300780c */ /* 0x000fe20003f04270 */
[----:B------:R-:W-:Y:S01]  /*9480*/  @P5 STG.E.U16 desc[UR36][R4.64+0x162], R113 ;  /* 0x0001627104005986 */ /* 0x000fe2000c101524 */
[----:B------:R-:W-:-:S02]  /*9490*/  ISETP.GT.AND P4, PT, R0, RZ, P1 ;  /* 0x000000ff0000720c */ /* 0x000fc40000f84270 */
[----:B------:R-:W-:Y:S02]  /*94a0*/  F2FP.BF16.F32.PACK_AB R114, RZ, R114 ;  /* 0x00000072ff72723e */ /* 0x000fe400000010ff */
[C---:B------:R-:W-:Y:S02]  /*94b0*/  ISETP.GT.AND P5, PT, R0.reuse, RZ, P0 ;  /* 0x000000ff0000720c */ /* 0x040fe400007a4270 */
[----:B------:R-:W-:Y:S01]  /*94c0*/  F2FP.BF16.F32.PACK_AB R115, RZ, R115 ;  /* 0x00000073ff73723e */ /* 0x000fe200000010ff */
[----:B------:R-:W-:Y:S01]  /*94d0*/  @P2 STG.E.U16 desc[UR36][R6.64+0x160], R114 ;  /* 0x0001607206002986 */ /* 0x000fe2000c101524 */
[----:B------:R-:W-:Y:S02]  /*94e0*/  F2FP.BF16.F32.PACK_AB R116, RZ, R116 ;  /* 0x00000074ff74723e */ /* 0x000fe400000010ff */
        /* <DEDUP_REMOVED lines=65> */
[----:B------:R-:W-:Y:S02]  /*9900*/  ISETP.GT.AND P5, PT, R0, RZ, P0 ;  /* 0x000000ff0000720c */ /* 0x000fe400007a4270 */
[----:B------:R-:W-:Y:S02]  /*9910*/  F2FP.BF16.F32.PACK_AB R134, RZ, R134 ;  /* 0x00000086ff86723e */ /* 0x000fe400000010ff */
[----:B------:R-:W-:Y:S02]  /*9920*/  F2FP.BF16.F32.PACK_AB R135, RZ, R135 ;  /* 0x00000087ff87723e */ /* 0x000fe400000010ff */
[----:B------:R-:W-:Y:S01]  /*9930*/  F2FP.BF16.F32.PACK_AB R136, RZ, R136 ;  /* 0x00000088ff88723e */ /* 0x000fe200000010ff */
[----:B------:R-:W-:Y:S01]  /*9940*/  @P2 STG.E.U16 desc[UR36][R6.64+0x1b0], R134 ;  /* 0x0001b08606002986 */ /* 0x000fe2000c101524 */
[----:B------:R-:W-:-:S02]  /*9950*/  F2FP.BF16.F32.PACK_AB R137, RZ, R137 ;  /* 0x00000089ff89723e */ /* 0x000fc400000010ff */
[C---:B------:R-:W-:Y:S01]  /*9960*/  ISETP.GT.AND P1, PT, R0.reuse, 0x8, P1 ;  /* 0x000000080000780c */ /* 0x040fe20000f24270 */
[----:B------:R-:W-:Y:S01]  /*9970*/  @P3 STG.E.U16 desc[UR36][R6.64+0x1b2], R135 ;  /* 0x0001b28706003986 */ /* 0x000fe2000c101524 */
[C---:B------:R-:W-:Y:S02]  /*9980*/  ISETP.GT.AND P2, PT, R0.reuse, 0x8, P0 ;  /* 0x000000080000780c */ /* 0x040fe40000744270 */
[C---:B------:R-:W-:Y:S01]  /*9990*/  ISETP.GT.AND P0, PT, R3.reuse, 0xe9, PT ;  /* 0x000000e90300780c */ /* 0x040fe20003f04270 */
[----:B------:R-:W-:Y:S01]  /*99a0*/  @P4 STG.E.U16 desc[UR36][R4.64+0x1c0], R136 ;  /* 0x0001c08804004986 */ /* 0x000fe2000c101524 */
[----:B------:R-:W-:Y:S02]  /*99b0*/  ISETP.GT.AND P4, PT, R3, 0xe8, PT ;  /* 0x000000e80300780c */ /* 0x000fe40003f84270 */
[----:B------:R-:W-:Y:S01]  /*99c0*/  F2FP.BF16.F32.PACK_AB R138, RZ, R138 ;  /* 0x0000008aff8a723e */ /* 0x000fe200000010ff */
[----:B------:R-:W-:Y:S01]  /*99d0*/  @P5 STG.E.U16 desc[UR36][R4.64+0x1c2], R137 ;  /* 0x0001c28904005986 */ /* 0x000fe2000c101524 */
[----:B------:R-:W-:-:S02]  /*99e0*/  ISETP.GT.AND P5, PT, R0, RZ, P4 ;  /* 0x000000ff0000720c */ /* 0x000fc400027a4270 */
[----:B------:R-:W-:Y:S01]  /*99f0*/  F2FP.BF16.F32.PACK_AB R139, RZ, R139 ;  /* 0x0000008bff8b723e */ /* 0x000fe200000010ff */
[----:B------:R-:W-:Y:S01]  /*9a00*/  @P1 STG.E.U16 desc[UR36][R6.64+0x1c0], R138 ;  /* 0x0001c08a06001986 */ /* 0x000fe2000c101524 */
[----:B------:R-:W-:Y:S02]  /*9a10*/  F2FP.BF16.F32.PACK_AB R140, RZ, R140 ;  /* 0x0000008cff8c723e */ /* 0x000fe400000010ff */
[C---:B------:R-:W-:Y:S01]  /*9a20*/  ISETP.GT.AND P3, PT, R0.reuse, RZ, P0 ;  /* 0x000000ff0000720c */ /* 0x040fe20000764270 */
[----:B------:R-:W-:Y:S01]  /*9a30*/  @P2 STG.E.U16 desc[UR36][R6.64+0x1c2], R139 ;  /* 0x0001c28b06002986 */ /* 0x000fe2000c101524 */
[C---:B------:R-:W-:Y:S02]  /*9a40*/  ISETP.GT.AND P4, PT, R0.reuse, 0x8, P4 ;  /* 0x000000080000780c */ /* 0x040fe40002784270 */
[----:B------:R-:W-:Y:S02]  /*9a50*/  F2FP.BF16.F32.PACK_AB R141, RZ, R141 ;  /* 0x0000008dff8d723e */ /* 0x000fe400000010ff */
[----:B------:R-:W-:Y:S01]  /*9a60*/  F2FP.BF16.F32.PACK_AB R142, RZ, R142 ;  /* 0x0000008eff8e723e */ /* 0x000fe200000010ff */
[----:B------:R-:W-:Y:S01]  /*9a70*/  @P5 STG.E.U16 desc[UR36][R4.64+0x1d0], R140 ;  /* 0x0001d08c04005986 */ /* 0x000fe2000c101524 */
[----:B------:R-:W-:-:S02]  /*9a80*/  ISETP.GT.AND P5, PT, R0, 0x8, P0 ;  /* 0x000000080000780c */ /* 0x000fc400007a4270 */
[----:B------:R-:W-:Y:S02]  /*9a90*/  F2FP.BF16.F32.PACK_AB R143, RZ, R143 ;  /* 0x0000008fff8f723e */ /* 0x000fe400000010ff */
[C---:B------:R-:W-:Y:S01]  /*9aa0*/  ISETP.GT.AND P0, PT, R3.reuse, 0xf1, PT ;  /* 0x000000f10300780c */ /* 0x040fe20003f04270 */
[----:B------:R-:W-:Y:S01]  /*9ab0*/  @P3 STG.E.U16 desc[UR36][R4.64+0x1d2], R141 ;  /* 0x0001d28d04003986 */ /* 0x000fe2000c101524 */
[----:B------:R-:W-:Y:S02]  /*9ac0*/  ISETP.GT.AND P3, PT, R3, 0xf0, PT ;  /* 0x000000f00300780c */ /* 0x000fe40003f64270 */
[----:B------:R-:W-:Y:S01]  /*9ad0*/  F2FP.BF16.F32.PACK_AB R144, RZ, R144 ;  /* 0x00000090ff90723e */ /* 0x000fe200000010ff */
[----:B------:R-:W-:Y:S01]  /*9ae0*/  @P4 STG.E.U16 desc[UR36][R6.64+0x1d0], R142 ;  /* 0x0001d08e06004986 */ /* 0x000fe2000c101524 */
[C---:B------:R-:W-:Y:S02]  /*9af0*/  ISETP.GT.AND P4, PT, R0.reuse, RZ, P3 ;  /* 0x000000ff0000720c */ /* 0x040fe40001f84270 */
[----:B------:R-:W-:Y:S01]  /*9b00*/  F2FP.BF16.F32.PACK_AB R145, RZ, R145 ;  /* 0x00000091ff91723e */ /* 0x000fe200000010ff */
[----:B------:R-:W-:Y:S01]  /*9b10*/  @P5 STG.E.U16 desc[UR36][R6.64+0x1d2], R143 ;  /* 0x0001d28f06005986 */ /* 0x000fe2000c101524 */
[----:B------:R-:W-:-:S02]  /*9b20*/  ISETP.GT.AND P5, PT, R0, RZ, P0 ;  /* 0x000000ff0000720c */ /* 0x000fc400007a4270 */
[C---:B------:R-:W-:Y:S02]  /*9b30*/  ISETP.GT.AND P2, PT, R3.reuse, 0xf8, PT ;  /* 0x000000f80300780c */ /* 0x040fe40003f44270 */
[----:B------:R-:W-:Y:S02]  /*9b40*/  ISETP.GT.AND P1, PT, R3, 0xf9, PT ;  /* 0x000000f90300780c */ /* 0x000fe40003f24270 */
[C---:B------:R-:W-:Y:S02]  /*9b50*/  ISETP.GT.AND P3, PT, R0.reuse, 0x8, P3 ;  /* 0x000000080000780c */ /* 0x040fe40001f64270 */
[C---:B------:R-:W-:Y:S01]  /*9b60*/  ISETP.GT.AND P0, PT, R0.reuse, 0x8, P0 ;  /* 0x000000080000780c */ /* 0x040fe20000704270 */
[----:B------:R-:W-:Y:S01]  /*9b70*/  @P4 STG.E.U16 desc[UR36][R4.64+0x1e0], R144 ;  /* 0x0001e09004004986 */ /* 0x000fe2000c101524 */
[C---:B------:R-:W-:Y:S02]  /*9b80*/  ISETP.GT.AND P4, PT, R0.reuse, RZ, P1 ;  /* 0x000000ff0000720c */ /* 0x040fe40000f84270 */
[----:B------:R-:W-:Y:S01]  /*9b90*/  F2FP.BF16.F32.PACK_AB R146, RZ, R146 ;  /* 0x00000092ff92723e */ /* 0x000fe200000010ff */
[----:B------:R-:W-:Y:S01]  /*9ba0*/  @P5 STG.E.U16 desc[UR36][R4.64+0x1e2], R145 ;  /* 0x0001e29104005986 */ /* 0x000fe2000c101524 */
[----:B------:R-:W-:-:S02]  /*9bb0*/  ISETP.GT.AND P5, PT, R0, RZ, P2 ;  /* 0x000000ff0000720c */ /* 0x000fc400017a4270 */
[C---:B------:R-:W-:Y:S02]  /*9bc0*/  ISETP.GT.AND P2, PT, R0.reuse, 0x8, P2 ;  /* 0x000000080000780c */ /* 0x040fe40001744270 */
[----:B------:R-:W-:Y:S01]  /*9bd0*/  F2FP.BF16.F32.PACK_AB R147, RZ, R147 ;  /* 0x00000093ff93723e */ /* 0x000fe200000010ff */
[----:B------:R-:W-:Y:S01]  /*9be0*/  @P3 STG.E.U16 desc[UR36][R6.64+0x1e0], R146 ;  /* 0x0001e09206003986 */ /* 0x000fe2000c101524 */
[----:B------:R-:W-:Y:S02]  /*9bf0*/  ISETP.GT.AND P1, PT, R0, 0x8, P1 ;  /* 0x000000080000780c */ /* 0x000fe40000f24270 */
[----:B------:R-:W-:Y:S01]  /*9c00*/  F2FP.BF16.F32.PACK_AB R148, RZ, R148 ;  /* 0x00000094ff94723e */ /* 0x000fe200000010ff */
[----:B------:R-:W-:Y:S01]  /*9c10*/  @P0 STG.E.U16 desc[UR36][R6.64+0x1e2], R147 ;  /* 0x0001e29306000986 */ /* 0x000fe2000c101524 */
[----:B------:R-:W-:Y:S02]  /*9c20*/  F2FP.BF16.F32.PACK_AB R149, RZ, R149 ;  /* 0x00000095ff95723e */ /* 0x000fe400000010ff */
[----:B------:R-:W-:Y:S01]  /*9c30*/  F2FP.BF16.F32.PACK_AB R150, RZ, R150 ;  /* 0x00000096ff96723e */ /* 0x000fe200000010ff */
[----:B------:R-:W-:Y:S01]  /*9c40*/  @P5 STG.E.U16 desc[UR36][R4.64+0x1f0], R148 ;  /* 0x0001f09404005986 */ /* 0x000fe2000c101524 */
[----:B------:R-:W-:-:S03]  /*9c50*/  F2FP.BF16.F32.PACK_AB R151, RZ, R151 ;  /* 0x00000097ff97723e */ /* 0x000fc600000010ff */
[----:B------:R0:W-:Y:S02]  /*9c60*/  @P4 STG.E.U16 desc[UR36][R4.64+0x1f2], R149 ;  /* 0x0001f29504004986 */ /* 0x0001e4000c101524 */
[----:B0-----:R-:W-:Y:S02]  /*9c70*/  @P2 IMAD.MOV.U32 R4, RZ, RZ, R6 ;  /* 0x000000ffff042224 */ /* 0x001fe400078e0006 */
[----:B------:R-:W-:-:S05]  /*9c80*/  @P2 IMAD.MOV.U32 R5, RZ, RZ, R7 ;  /* 0x000000ffff052224 */ /* 0x000fca00078e0007 */
[----:B------:R0:W-:Y:S04]  /*9c90*/  @P2 STG.E.U16 desc[UR36][R4.64+0x1f0], R150 ;  /* 0x0001f09604002986 */ /* 0x0001e8000c101524 */
[----:B------:R0:W-:Y:S02]  /*9ca0*/  @P1 STG.E.U16 desc[UR36][R6.64+0x1f2], R151 ;  /* 0x0001f29706001986 */ /* 0x0001e4000c101524 */
.L_x_282:
[----:B------:R-:W-:Y:S05]  /*9cb0*/  BSYNC B0 ;  /* 0x0000000000007941 */ /* 0x000fea0003800000 */
.L_x_28:
[----:B------:R-:W-:Y:S01]  /*9cc0*/  ULDC UR4, c[0x0][0xc] ;  /* 0x0000030000047ab9 */ /* 0x000fe20000000800 */
[----:B------:R-:W-:Y:S01]  /*9cd0*/  ULDC UR5, c[0x0][0x10] ;  /* 0x0000040000057ab9 */ /* 0x000fe20000000800 */
[----:B0-----:R-:W0:Y:S01]  /*9ce0*/  LDC R3, c[0x0][0x14] ;  /* 0x00000500ff037b82 */ /* 0x001e220000000800 */
[----:B------:R-:W-:Y:S01]  /*9cf0*/  UIMAD.WIDE.U32 UR4, UR4, UR5, URZ ;  /* 0x00000005040472a5 */ /* 0x000fe2000f8e003f */
[----:B------:R-:W-:Y:S01]  /*9d00*/  PRMT R0, RZ, 0x7610, R0 ;  /* 0x00007610ff007816 */ /* 0x000fe20000000000 */
[----:B----45:R-:W-:Y:S02]  /*9d10*/  IMAD.MOV.U32 R152, RZ, RZ, -0x1 ;  /* 0xffffffffff987424 */ /* 0x030fe400078e00ff */
[----:B------:R-:W-:Y:S02]  /*9d20*/  IMAD.MOV.U32 R23, RZ, RZ, -0x1 ;  /* 0xffffffffff177424 */ /* 0x000fe400078e00ff */
[----:B0-----:R-:W-:-:S04]  /*9d30*/  IMAD.WIDE.U32 R16, R3, UR4, R16 ;  /* 0x0000000403107c25 */ /* 0x001fc8000f8e0010 */
[----:B------:R-:W-:Y:S01]  /*9d40*/  IMAD R3, R3, UR5, RZ ;  /* 0x0000000503037c24 */ /* 0x000fe2000f8e02ff */
[----:B------:R-:W-:Y:S02]  /*9d50*/  ULDC.64 UR4, c[0x0][0x650] ;  /* 0x0001940000047ab9 */ /* 0x000fe40000000a00 */
[----:B------:R-:W-:Y:S01]  /*9d60*/  ISETP.GE.U32.AND P0, PT, R16, UR4, PT ;  /* 0x0000000410007c0c */ /* 0x000fe2000bf06070 */
[----:B------:R-:W-:-:S05]  /*9d70*/  IMAD.IADD R17, R17, 0x1, R3 ;  /* 0x0000000111117824 */ /* 0x000fca00078e0203 */
[----:B------:R-:W-:-:S13]  /*9d80*/  ISETP.GE.U32.AND.EX P0, PT, R17, UR5, PT, P0 ;  /* 0x0000000511007c0c */ /* 0x000fda000bf06100 */
[----:B------:R-:W-:Y:S05]  /*9d90*/  @P0 BRA `(.L_x_283) ;  /* 0x0000000400640947 */ /* 0x000fea0003800000 */
[----:B------:R-:W0:Y:S01]  /*9da0*/  S2R R12, SR_CTAID.X ;  /* 0x00000000000c7919 */ /* 0x000e220000002500 */
[----:B------:R-:W4:Y:S01]  /*9db0*/  LDC.64 R10, c[0x0][0x628] ;  /* 0x00018a00ff0a7b82 */ /* 0x000f220000000a00 */
[----:B------:R-:W-:Y:S01]  /*9dc0*/  ULDC UR4, c[0x0][0x150] ;  /* 0x0000540000047ab9 */ /* 0x000fe20000000800 */
[----:B-123--:R-:W-:Y:S01]  /*9dd0*/  IMAD.MOV.U32 R8, RZ, RZ, R16 ;  /* 0x000000ffff087224 */ /* 0x00efe200078e0010 */
[----:B------:R-:W1:Y:S01]  /*9de0*/  S2R R24, SR_CTAID.Y ;  /* 0x0000000000187919 */ /* 0x000e620000002600 */
[----:B------:R-:W-:-:S04]  /*9df0*/  IMAD.MOV.U32 R9, RZ, RZ, R17 ;  /* 0x000000ffff097224 */ /* 0x000fc800078e0011 */
[----:B------:R-:W2:Y:S08]  /*9e00*/  LDC R21, c[0x0][0x144] ;  /* 0x00005100ff157b82 */ /* 0x000eb00000000800 */
[----:B------:R-:W3:Y:S08]  /*9e10*/  LDC R0, c[0x0][0x630] ;  /* 0x00018c00ff007b82 */ /* 0x000ef00000000800 */
[----:B------:R-:W1:Y:S01]  /*9e20*/  LDC.64 R14, c[0x0][0x620] ;  /* 0x00018800ff0e7b82 */ /* 0x000e620000000a00 */
[----:B----4-:R-:W-:-:S04]  /*9e30*/  ISETP.NE.U32.AND P0, PT, R10, RZ, PT ;  /* 0x000000ff0a00720c */ /* 0x010fc80003f05070 */
[----:B------:R-:W-:Y:S02]  /*9e40*/  ISETP.NE.AND.EX P0, PT, R11, RZ, PT, P0 ;  /* 0x000000ff0b00720c */ /* 0x000fe40003f05300 */
[----:B0-----:R-:W-:-:S05]  /*9e50*/  I2FP.F32.U32 R3, R12 ;  /* 0x0000000c00037245 */ /* 0x001fca0000201000 */
[----:B------:R-:W-:-:S04]  /*9e60*/  FMUL R3, R3, UR4 ;  /* 0x0000000403037c20 */ /* 0x000fc80008400000 */
[----:B------:R0:W4:Y:S02]  /*9e70*/  F2I.U32.TRUNC.NTZ R20, R3 ;  /* 0x0000000300147305 */ /* 0x000124000020f000 */
[----:B--23--:R-:W-:Y:S05]  /*9e80*/  @!P0 BRA `(.L_x_284) ;  /* 0x0000000000288947 */ /* 0x00cfea0003800000 */
[----:B0-----:R-:W0:Y:S02]  /*9e90*/  LDC R3, c[0x0][0x634] ;  /* 0x00018d00ff037b82 */ /* 0x001e240000000800 */
        /* <DEDUP_REMOVED lines=9> */
.L_x_284:
[----:B------:R-:W2:Y:S01]  /*9f30*/  LDC.64 R30, c[0x0][0x640] ;  /* 0x00019000ff1e7b82 */ /* 0x000ea20000000a00 */
[-CC-:B------:R-:W-:Y:S01]  /*9f40*/  SHF.R.U64 R23, R8, R0.reuse, R9.reuse ;  /* 0x0000000008177219 */ /* 0x180fe20000001209 */
[----:B----4-:R-:W-:Y:S01]  /*9f50*/  IMAD.MOV R20, RZ, RZ, -R20 ;  /* 0x000000ffff147224 */ /* 0x010fe200078e0a14 */
[----:B------:R-:W-:Y:S01]  /*9f60*/  SHF.R.U32.HI R0, RZ, R0, R9 ;  /* 0x00000000ff007219 */ /* 0x000fe20000011609 */
[----:B------:R-:W-:Y:S01]  /*9f70*/  ULDC UR4, c[0x0][0x154] ;  /* 0x0000550000047ab9 */ /* 0x000fe20000000800 */
[----:B0-----:R-:W-:Y:S01]  /*9f80*/  IADD3 R3, P0, RZ, -R23, RZ ;  /* 0x80000017ff037210 */ /* 0x001fe20007f1e0ff */
[----:B------:R-:W-:Y:S02]  /*9f90*/  IMAD R26, R21, R20, R12 ;  /* 0x00000014151a7224 */ /* 0x000fe400078e020c */
[----:B------:R-:W0:Y:S01]  /*9fa0*/  LDC R6, c[0x0][0x618] ;  /* 0x00018600ff067b82 */ /* 0x000e220000000800 */
[----:B------:R-:W-:Y:S02]  /*9fb0*/  IMAD.MOV.U32 R7, RZ, RZ, 0x1 ;  /* 0x00000001ff077424 */ /* 0x000fe400078e00ff */
[----:B------:R-:W-:-:S04]  /*9fc0*/  IMAD.X R5, RZ, RZ, ~R0, P0 ;  /* 0x000000ffff057224 */ /* 0x000fc800000e0e00 */
[-C--:B-1----:R-:W-:Y:S01]  /*9fd0*/  IMAD R0, R5, R14.reuse, RZ ;  /* 0x0000000e05007224 */ /* 0x082fe200078e02ff */
[----:B------:R-:W1:Y:S01]  /*9fe0*/  LDC R8, c[0x0][0x608] ;  /* 0x00018200ff087b82 */ /* 0x000e620000000800 */
[----:B------:R-:W-:-:S04]  /*9ff0*/  IMAD.WIDE.U32 R4, R3, R14, R16 ;  /* 0x0000000e03047225 */ /* 0x000fc800078e0010 */
[----:B------:R-:W-:Y:S01]  /*a000*/  IMAD R3, R3, R15, R0 ;  /* 0x0000000f03037224 */ /* 0x000fe200078e0200 */
[----:B------:R-:W-:Y:S02]  /*a010*/  I2FP.F32.U32 R0, R24 ;  /* 0x0000001800007245 */ /* 0x000fe40000201000 */
[----:B------:R-:W3:Y:S01]  /*a020*/  LDC R28, c[0x0][0x658] ;  /* 0x00019600ff1c7b82 */ /* 0x000ee20000000800 */
[----:B------:R-:W-:Y:S01]  /*a030*/  IMAD.IADD R3, R5, 0x1, R3 ;  /* 0x0000000105037824 */ /* 0x000fe200078e0203 */
[----:B--2---:R-:W-:Y:S01]  /*a040*/  ISETP.NE.U32.AND P0, PT, R30, RZ, PT ;  /* 0x000000ff1e00720c */ /* 0x004fe20003f05070 */
[----:B------:R-:W-:Y:S01]  /*a050*/  FMUL R0, R0, UR4 ;  /* 0x0000000400007c20 */ /* 0x000fe20008400000 */
[----:B------:R-:W-:Y:S02]  /*a060*/  IMAD.MOV.U32 R5, RZ, RZ, -0x1 ;  /* 0xffffffffff057424 */ /* 0x000fe400078e00ff */
[----:B------:R-:W-:Y:S01]  /*a070*/  ISETP.NE.AND.EX P0, PT, R31, RZ, PT, P0 ;  /* 0x000000ff1f00720c */ /* 0x000fe20003f05300 */
[----:B------:R2:W4:Y:S01]  /*a080*/  F2I.U32.TRUNC.NTZ R13, R0 ;  /* 0x00000000000d7305 */ /* 0x000522000020f000 */
[----:B------:R-:W2:Y:S01]  /*a090*/  LDC R15, c[0x0][0x148] ;  /* 0x00005200ff0f7b82 */ /* 0x000ea20000000800 */
[----:B0-----:R-:W-:-:S02]  /*a0a0*/  SHF.R.U64 R12, R4, R6, R3 ;  /* 0x00000006040c7219 */ /* 0x001fc40000001203 */
[----:B------:R-:W-:-:S05]  /*a0b0*/  SHF.R.U32.HI R3, RZ, R6, R3 ;  /* 0x00000006ff037219 */ /* 0x000fca0000011603 */
[----:B------:R-:W0:Y:S01]  /*a0c0*/  LDC R20, c[0x0][0x600] ;  /* 0x00018000ff147b82 */ /* 0x000e220000000800 */
[-CC-:B-1----:R-:W-:Y:S02]  /*a0d0*/  SHF.R.U64 R10, R12, R8.reuse, R3.reuse ;  /* 0x000000080c0a7219 */ /* 0x182fe40000001203 */
[----:B------:R-:W-:-:S05]  /*a0e0*/  SHF.R.U32.HI R3, RZ, R8, R3 ;  /* 0x00000008ff037219 */ /* 0x000fca0000011603 */
[----:B------:R-:W1:Y:S01]  /*a0f0*/  LDC R21, c[0x0][0x648] ;  /* 0x00019200ff157b82 */ /* 0x000e620000000800 */
[-C--:B---3--:R-:W-:Y:S02]  /*a100*/  SHF.L.U32 R4, R5, R28.reuse, RZ ;  /* 0x0000001c05047219 */ /* 0x088fe400000006ff */
[-CC-:B------:R-:W-:Y:S02]  /*a110*/  SHF.R.U64 R14, R10, R28.reuse, R3.reuse ;  /* 0x0000001c0a0e7219 */ /* 0x180fe40000001203 */
[----:B------:R-:W-:Y:S02]  /*a120*/  SHF.R.U32.HI R5, RZ, R28, R3 ;  /* 0x0000001cff057219 */ /* 0x000fe40000011603 */
[----:B------:R-:W-:Y:S01]  /*a130*/  LOP3.LUT R153, RZ, R4, RZ, 0x33, !PT ;  /* 0x00000004ff997212 */ /* 0x000fe200078e33ff */
[----:B------:R-:W3:Y:S01]  /*a140*/  LDC R25, c[0x0][0x638] ;  /* 0x00018e00ff197b82 */ /* 0x000ee20000000800 */
[----:B------:R-:W-:Y:S01]  /*a150*/  SHF.L.U32 R28, R7, R28, RZ ;  /* 0x0000001c071c7219 */ /* 0x000fe200000006ff */
[----:B------:R-:W-:-:S06]  /*a160*/  IMAD.MOV.U32 R4, RZ, RZ, R14 ;  /* 0x000000ffff047224 */ /* 0x000fcc00078e000e */
[----:B------:R-:W0:Y:S01]  /*a170*/  LDC R27, c[0x0][0x610] ;  /* 0x00018400ff1b7b82 */ /* 0x000e220000000800 */
[----:B----4-:R-:W-:Y:S05]  /*a180*/  @!P0 BRA `(.L_x_285) ;  /* 0x0000000000288947 */ /* 0x010fea0003800000 */
[----:B------:R-:W4:Y:S02]  /*a190*/  LDC R3, c[0x0][0x64c] ;  /* 0x00019300ff037b82 */ /* 0x000f240000000800 */
[----:B----4-:R-:W-:-:S05]  /*a1a0*/  IADD3 R3, P0, R14, R3, RZ ;  /* 0x000000030e037210 */ /* 0x010fca0007f1e0ff */
        /* <DEDUP_REMOVED lines=8> */
.L_x_285:
[----:B------:R-:W-:Y:S01]  /*a230*/  ISETP.NE.AND P0, PT, R2, 0x1, PT ;  /* 0x000000010200780c */ /* 0x000fe20003f05270 */
[----:B------:R-:W-:Y:S01]  /*a240*/  IMAD.MOV R13, RZ, RZ, -R13 ;  /* 0x000000ffff0d7224 */ /* 0x000fe200078e0a0d */
[----:B-12---:R-:W-:Y:S01]  /*a250*/  SHF.R.U64 R0, R4, R21, R5 ;  /* 0x0000001504007219 */ /* 0x006fe20000001205 */
[----:B0-----:R-:W-:Y:S01]  /*a260*/  VIADD R5, R20, 0xffffffff ;  /* 0xffffffff14057836 */ /* 0x001fe20000000000 */
[----:B------:R-:W-:-:S03]  /*a270*/  LOP3.LUT R153, R10, R153, RZ, 0xc0, !PT ;  /* 0x000000990a997212 */ /* 0x000fc600078ec0ff */
[----:B------:R-:W-:Y:S01]  /*a280*/  IMAD.MOV R3, RZ, RZ, -R0 ;  /* 0x000000ffff037224 */ /* 0x000fe200078e0a00 */
[----:B------:R-:W-:Y:S01]  /*a290*/  LOP3.LUT R5, R12, R5, RZ, 0xc0, !PT ;  /* 0x000000050c057212 */ /* 0x000fe200078ec0ff */
[----:B------:R-:W-:Y:S02]  /*a2a0*/  IMAD R153, R28, R0, R153 ;  /* 0x000000001c997224 */ /* 0x000fe400078e0299 */
[----:B---3--:R-:W-:Y:S02]  /*a2b0*/  IMAD R0, R3, R25, R14 ;  /* 0x0000001903007224 */ /* 0x008fe400078e020e */
[----:B------:R-:W-:Y:S02]  /*a2c0*/  @P0 IMAD R26, R15, R13, R24 ;  /* 0x0000000d0f1a0224 */ /* 0x000fe400078e0218 */
[----:B------:R-:W-:Y:S02]  /*a2d0*/  IMAD R4, R0, R20, R5 ;  /* 0x0000001400047224 */ /* 0x000fe400078e0205 */
[----:B------:R-:W-:-:S02]  /*a2e0*/  IMAD R153, R153, R27, R26 ;  /* 0x0000001b99997224 */ /* 0x000fc400078e021a */
[----:B------:R-:W-:-:S03]  /*a2f0*/  IMAD.MOV.U32 R3, RZ, RZ, 0x1 ;  /* 0x00000001ff037424 */ /* 0x000fc600078e00ff */
[----:B------:R-:W-:Y:S02]  /*a300*/  SEL R152, R4, R153, !P0 ;  /* 0x0000009904987207 */ /* 0x000fe40004000000 */
[----:B------:R-:W-:Y:S02]  /*a310*/  PRMT R0, R3, 0x7610, R0 ;  /* 0x0000761003007816 */ /* 0x000fe40000000000 */
[----:B------:R-:W-:-:S07]  /*a320*/  SEL R153, R153, R4, !P0 ;  /* 0x0000000499997207 */ /* 0x000fce0004000000 */
.L_x_283:
[----:B------:R-:W-:-:S13]  /*a330*/  LOP3.LUT P0, RZ, R0, 0xff, RZ, 0xc0, !PT ;  /* 0x000000ff00ff7812 */ /* 0x000fda000780c0ff */
[----:B------:R-:W-:Y:S05]  /*a340*/  @P0 BRA `(.L_x_286) ;  /* 0xffffff6800f00947 */ /* 0x000fea000383ffff */
[----:B------:R-:W-:Y:S05]  /*a350*/  EXIT ;  /* 0x000000000000794d */ /* 0x000fea0003800000 */
.L_x_3:
[----:B0-----:R-:W-:Y:S01]  /*a360*/  ULDC.64 UR4, c[0x0][0x650] ;  /* 0x0001940000047ab9 */ /* 0x001fe20000000a00 */
        /* <DEDUP_REMOVED lines=25> */
.L_x_288:
[--C-:B------:R-:W-:Y:S01]  /*a500*/  SHF.R.U64 R12, R10, R14, R11.reuse ;  /* 0x0000000e0a0c7219 */ /* 0x100fe2000000120b */
[----:B------:R-:W0:Y:S01]  /*a510*/  LDC R22, c[0x0][0x618] ;  /* 0x00018600ff167b82 */ /* 0x000e220000000800 */
[----:B------:R-:W-:Y:S01]  /*a520*/  I2FP.F32.U32 R6, R4 ;  /* 0x0000000400067245 */ /* 0x000fe20000201000 */
[----:B------:R-:W-:Y:S01]  /*a530*/  ULDC UR4, c[0x0][0x150] ;  /* 0x0000540000047ab9 */ /* 0x000fe20000000800 */
[----:B------:R-:W-:Y:S02]  /*a540*/  SHF.R.U32.HI R5, RZ, R14, R11 ;  /* 0x0000000eff057219 */ /* 0x000fe4000001160b */
[----:B------:R-:W-:Y:S01]  /*a550*/  IADD3 R9, P0, RZ, -R12, RZ ;  /* 0x8000000cff097210 */ /* 0x000fe20007f1e0ff */
[----:B------:R-:W-:Y:S01]  /*a560*/  FMUL R11, R6, UR4 ;  /* 0x00000004060b7c20 */ /* 0x000fe20008400000 */
[----:B------:R-:W-:Y:S01]  /*a570*/  ULDC UR4, c[0x0][0x154] ;  /* 0x0000550000047ab9 */ /* 0x000fe20000000800 */
[----:B------:R-:W1:Y:S02]  /*a580*/  LDC.64 R24, c[0x0][0x640] ;  /* 0x00019000ff187b82 */ /* 0x000e640000000a00 */
[----:B------:R-:W-:-:S02]  /*a590*/  IMAD.X R5, RZ, RZ, ~R5, P0 ;  /* 0x000000ffff057224 */ /* 0x000fc400000e0e05 */
[----:B------:R-:W2:Y:S01]  /*a5a0*/  F2I.U32.TRUNC.NTZ R11, R11 ;  /* 0x0000000b000b7305 */ /* 0x000ea2000020f000 */
[----:B------:R-:W-:-:S03]  /*a5b0*/  IMAD.WIDE.U32 R6, R9, R20, R16 ;  /* 0x0000001409067225 */ /* 0x000fc600078e0010 */
[----:B------:R-:W3:Y:S01]  /*a5c0*/  LDC R13, c[0x0][0x144] ;  /* 0x00005100ff0d7b82 */ /* 0x000ee20000000800 */
[----:B------:R-:W-:-:S04]  /*a5d0*/  IMAD R8, R5, R20, RZ ;  /* 0x0000001405087224 */ /* 0x000fc800078e02ff */
[----:B------:R-:W-:Y:S02]  /*a5e0*/  IMAD R5, R9, R21, R8 ;  /* 0x0000001509057224 */ /* 0x000fe400078e0208 */
[----:B------:R-:W-:Y:S01]  /*a5f0*/  IMAD.MOV.U32 R8, RZ, RZ, -0x1 ;  /* 0xffffffffff087424 */ /* 0x000fe200078e00ff */
[----:B------:R-:W4:Y:S01]  /*a600*/  LDC R14, c[0x0][0x608] ;  /* 0x00018200ff0e7b82 */ /* 0x000f220000000800 */
[----:B------:R-:W-:Y:S01]  /*a610*/  IMAD.IADD R5, R7, 0x1, R5 ;  /* 0x0000000107057824 */ /* 0x000fe200078e0205 */
[----:B------:R-:W-:-:S04]  /*a620*/  I2FP.F32.U32 R7, R3 ;  /* 0x0000000300077245 */ /* 0x000fc80000201000 */
[-C--:B0-----:R-:W-:Y:S01]  /*a630*/  SHF.R.U64 R10, R6, R22.reuse, R5 ;  /* 0x00000016060a7219 */ /* 0x081fe20000001205 */
[----:B--2---:R-:W-:Y:S01]  /*a640*/  IMAD.MOV R6, RZ, RZ, -R11 ;  /* 0x000000ffff067224 */ /* 0x004fe200078e0a0b */
[----:B------:R-:W0:Y:S01]  /*a650*/  LDC R9, c[0x0][0x658] ;  /* 0x00019600ff097b82 */ /* 0x000e220000000800 */
[----:B-1----:R-:W-:Y:S01]  /*a660*/  ISETP.NE.U32.AND P0, PT, R24, RZ, PT ;  /* 0x000000ff1800720c */ /* 0x002fe20003f05070 */
[----:B------:R-:W-:Y:S01]  /*a670*/  FMUL R7, R7, UR4 ;  /* 0x0000000407077c20 */ /* 0x000fe20008400000 */
[----:B------:R-:W-:Y:S02]  /*a680*/  SHF.R.U32.HI R5, RZ, R22, R5 ;  /* 0x00000016ff057219 */ /* 0x000fe40000011605 */
[----:B------:R-:W-:-:S03]  /*a690*/  ISETP.NE.AND.EX P0, PT, R25, RZ, PT, P0 ;  /* 0x000000ff1900720c */ /* 0x000fc60003f05300 */
[----:B------:R-:W1:Y:S01]  /*a6a0*/  LDC R20, c[0x0][0x148] ;  /* 0x00005200ff147b82 */ /* 0x000e620000000800 */
[----:B---3--:R-:W-:Y:S02]  /*a6b0*/  IMAD R23, R13, R6, R4 ;  /* 0x000000060d177224 */ /* 0x008fe400078e0204 */
[----:B------:R-:W-:-:S05]  /*a6c0*/  IMAD.MOV.U32 R6, RZ, RZ, 0x1 ;  /* 0x00000001ff067424 */ /* 0x000fca00078e00ff */
[----:B------:R-:W2:Y:S01]  /*a6d0*/  LDC R21, c[0x0][0x600] ;  /* 0x00018000ff157b82 */ /* 0x000ea20000000800 */
[-CC-:B----4-:R-:W-:Y:S02]  /*a6e0*/  SHF.R.U64 R13, R10, R14.reuse, R5.reuse ;  /* 0x0000000e0a0d7219 */ /* 0x190fe40000001205 */
[----:B------:R-:W-:Y:S02]  /*a6f0*/  SHF.R.U32.HI R4, RZ, R14, R5 ;  /* 0x0000000eff047219 */ /* 0x000fe40000011605 */
[----:B------:R3:W4:Y:S03]  /*a700*/  F2I.U32.TRUNC.NTZ R14, R7 ;  /* 0x00000007000e7305 */ /* 0x000726000020f000 */
[----:B------:R-:W1:Y:S01]  /*a710*/  LDC R26, c[0x0][0x648] ;  /* 0x00019200ff1a7b82 */ /* 0x000e620000000800 */
[-C--:B0-----:R-:W-:Y:S02]  /*a720*/  SHF.R.U64 R15, R13, R9.reuse, R4 ;  /* 0x000000090d0f7219 */ /* 0x081fe40000001204 */
[----:B------:R-:W-:-:S02]  /*a730*/  SHF.L.U32 R8, R8, R9, RZ ;  /* 0x0000000908087219 */ /* 0x000fc400000006ff */
[-C--:B------:R-:W-:Y:S01]  /*a740*/  SHF.R.U32.HI R5, RZ, R9.reuse, R4 ;  /* 0x00000009ff057219 */ /* 0x080fe20000011604 */
[----:B------:R-:W-:Y:S01]  /*a750*/  IMAD.MOV.U32 R4, RZ, RZ, R15 ;  /* 0x000000ffff047224 */ /* 0x000fe200078e000f */
[----:B------:R-:W-:Y:S01]  /*a760*/  SHF.L.U32 R22, R6, R9, RZ ;  /* 0x0000000906167219 */ /* 0x000fe200000006ff */
[----:B------:R-:W0:Y:S01]  /*a770*/  LDC R27, c[0x0][0x638] ;  /* 0x00018e00ff1b7b82 */ /* 0x000e220000000800 */
[----:B------:R-:W-:-:S07]  /*a780*/  LOP3.LUT R28, RZ, R8, RZ, 0x33, !PT ;  /* 0x00000008ff1c7212 */ /* 0x000fce00078e33ff */
        /* <DEDUP_REMOVED lines=12> */
.L_x_289:
[----:B------:R-:W-:Y:S01]  /*a850*/  ISETP.NE.AND P0, PT, R2, 0x1, PT ;  /* 0x000000010200780c */ /* 0x000fe20003f05270 */
[----:B--2---:R-:W-:Y:S01]  /*a860*/  VIADD R7, R21, 0xffffffff ;  /* 0xffffffff15077836 */ /* 0x004fe20000000000 */
[----:B-1----:R-:W-:Y:S01]  /*a870*/  SHF.R.U64 R5, R4, R26, R5 ;  /* 0x0000001a04057219 */ /* 0x002fe20000001205 */
[----:B------:R-:W-:Y:S01]  /*a880*/  IMAD.MOV R14, RZ, RZ, -R14 ;  /* 0x000000ffff0e7224 */ /* 0x000fe200078e0a0e */
[----:B------:R-:W-:Y:S01]  /*a890*/  LOP3.LUT R4, R13, R28, RZ, 0xc0, !PT ;  /* 0x0000001c0d047212 */ /* 0x000fe200078ec0ff */
[----:B------:R-:W-:Y:S01]  /*a8a0*/  IMAD.MOV.U32 R8, RZ, RZ, R12 ;  /* 0x000000ffff087224 */ /* 0x000fe200078e000c */
[----:B------:R-:W-:Y:S01]  /*a8b0*/  LOP3.LUT R10, R10, R7, RZ, 0xc0, !PT ;  /* 0x000000070a0a7212 */ /* 0x000fe200078ec0ff */
[----:B------:R-:W-:Y:S02]  /*a8c0*/  IMAD.MOV R6, RZ, RZ, -R5 ;  /* 0x000000ffff067224 */ /* 0x000fe400078e0a05 */
[----:B------:R-:W-:-:S04]  /*a8d0*/  IMAD R4, R22, R5, R4 ;  /* 0x0000000516047224 */ /* 0x000fc800078e0204 */
[----:B------:R-:W-:Y:S02]  /*a8e0*/  @P0 IMAD R23, R20, R14, R3 ;  /* 0x0000000e14170224 */ /* 0x000fe400078e0203 */
[----:B0-----:R-:W-:Y:S02]  /*a8f0*/  IMAD R3, R6, R27, R15 ;  /* 0x0000001b06037224 */ /* 0x001fe400078e020f */
[----:B------:R-:W-:Y:S02]  /*a900*/  IMAD R7, R4, R29, R23 ;  /* 0x0000001d04077224 */ /* 0x000fe400078e0217 */
[----:B------:R-:W-:Y:S02]  /*a910*/  IMAD R4, R3, R21, R10 ;  /* 0x0000001503047224 */ /* 0x000fe400078e020a */
[----:B------:R-:W-:-:S03]  /*a920*/  IMAD.MOV.U32 R6, RZ, RZ, 0x1 ;  /* 0x00000001ff067424 */ /* 0x000fc600078e00ff */
[----:B------:R-:W-:Y:S02]  /*a930*/  SEL R9, R4, R7, !P0 ;  /* 0x0000000704097207 */ /* 0x000fe40004000000 */
[----:B------:R-:W-:-:S07]  /*a940*/  SEL R7, R7, R4, !P0 ;  /* 0x0000000407077207 */ /* 0x000fce0004000000 */
.L_x_287:
[----:B------:R-:W-:-:S08]  /*a950*/  NOP ;  /* 0x0000000000007918 */ /* 0x000fd00000000000 */
[----:B------:R-:W0:-:S00]  /*a960*/  USETMAXREG.DEALLOC.CTAPOOL 0x28 ;  /* 0x00000028000079c8 */ /* 0x000e0000080e0500 */
[----:B0-----:R-:W-:-:S13]  /*a970*/  ISETP.NE.AND P0, PT, R0, RZ, PT ;  /* 0x000000ff0000720c */ /* 0x001fda0003f05270 */
[----:B------:R-:W-:Y:S05]  /*a980*/  @P0 EXIT ;  /* 0x000000000000094d */ /* 0x000fea0003800000 */
[----:B------:R-:W-:Y:S01]  /*a990*/  LOP3.LUT P0, RZ, R6, 0xff, RZ, 0xc0, !PT ;  /* 0x000000ff06ff7812 */ /* 0x000fe2000780c0ff */
[----:B------:R-:W-:Y:S02]  /*a9a0*/  IMAD.MOV.U32 R0, RZ, RZ, 0x1 ;  /* 0x00000001ff007424 */ /* 0x000fe400078e00ff */
[----:B------:R-:W-:-:S10]  /*a9b0*/  IMAD.MOV.U32 R12, RZ, RZ, RZ ;  /* 0x000000ffff0c7224 */ /* 0x000fd400078e00ff */
[----:B------:R-:W-:Y:S05]  /*a9c0*/  @!P0 BRA `(.L_x_290) ;  /* 0x0000000c00608947 */ /* 0x000fea0003800000 */
[----:B------:R-:W0:Y:S01]  /*a9d0*/  LDC R0, c[0x0][0x28c] ;  /* 0x0000a300ff007b82 */ /* 0x000e220000000800 */
[----:B------:R-:W-:Y:S01]  /*a9e0*/  ULDC UR5, c[0x0][0x658] ;  /* 0x0001960000057ab9 */ /* 0x000fe20000000800 */
[----:B------:R-:W-:Y:S01]  /*a9f0*/  UMOV UR7, 0xffffffff ;  /* 0xffffffff00077882 */ /* 0x000fe20000000000 */
[----:B------:R-:W-:Y:S01]  /*aa00*/  ULDC UR6, c[0x0][0xc] ;  /* 0x0000030000067ab9 */ /* 0x000fe20000000800 */
[----:B------:R-:W-:Y:S01]  /*aa10*/  USHF.L.U32 UR9, UR7, UR5, URZ ;  /* 0x0000000507097299 */ /* 0x000fe2000800063f */
[C---:B------:R-:W-:Y:S01]  /*aa20*/  LOP3.LUT P2, RZ, R18.reuse, 0x7f, RZ, 0xc0, !PT ;  /* 0x0000007f12ff7812 */ /* 0x040fe2000784c0ff */
[----:B------:R-:W-:Y:S01]  /*aa30*/  UMOV UR8, 0x1 ;  /* 0x0000000100087882 */ /* 0x000fe20000000000 */
[----:B------:R-:W-:Y:S01]  /*aa40*/  ULDC UR7, c[0x0][0x10] ;  /* 0x0000040000077ab9 */ /* 0x000fe20000000800 */
[----:B------:R-:W-:Y:S01]  /*aa50*/  LOP3.LUT P0, RZ, R18, 0x1f, RZ, 0xc0, !PT ;  /* 0x0000001f12ff7812 */ /* 0x000fe2000780c0ff */
[----:B------:R-:W-:Y:S01]  /*aa60*/  UIMAD.WIDE.U32 UR6, UR6, UR7, URZ ;  /* 0x00000007060672a5 */ /* 0x000fe2000f8e003f */
[----:B------:R-:W-:Y:S01]  /*aa70*/  BSSY B0, `(.L_x_290) ;  /* 0x00000cd000007945 */ /* 0x000fe20003800000 */
[----:B------:R-:W-:Y:S01]  /*aa80*/  USHF.L.U32 UR5, UR8, UR5, URZ ;  /* 0x0000000508057299 */ /* 0x000fe2000800063f */
[----:B------:R-:W-:Y:S01]  /*aa90*/  IMAD.MOV.U32 R13, RZ, RZ, 0x1 ;  /* 0x00000001ff0d7424 */ /* 0x000fe200078e00ff */
[----:B------:R-:W-:Y:S01]  /*aaa0*/  LOP3.LUT R11, R19, 0x2, RZ, 0xfc, !PT ;  /* 0x00000002130b7812 */ /* 0x000fe200078efcff */
[----:B------:R-:W-:Y:S01]  /*aab0*/  ULDC UR8, c[0x0][0x14] ;  /* 0x0000050000087ab9 */ /* 0x000fe20000000800 */
[----:B------:R-:W-:Y:S01]  /*aac0*/  PLOP3.LUT P0, PT, P0, P2, PT, 0x8a, 0x0 ;  /* 0x000000000000781c */ /* 0x000fe20000705172 */
[----:B------:R-:W-:Y:S01]  /*aad0*/  UIMAD.WIDE.U32 UR30, UR6, UR8, URZ ;  /* 0x00000008061e72a5 */ /* 0x000fe2000f8e003f */
[----:B------:R-:W-:Y:S01]  /*aae0*/  IMAD.MOV.U32 R12, RZ, RZ, RZ ;  /* 0x000000ffff0c7224 */ /* 0x000fe200078e00ff */
[----:B------:R-:W-:Y:S01]  /*aaf0*/  UIMAD UR7, UR7, UR8, URZ ;  /* 0x00000008070772a4 */ /* 0x000fe2000f8e023f */
[----:B------:R-:W-:Y:S01]  /*ab00*/  ULDC UR4, c[0x0][0x600] ;  /* 0x0001800000047ab9 */ /* 0x000fe20000000800 */
[----:B------:R-:W-:-:S02]  /*ab10*/  ULOP3.LUT UR6, URZ, UR9, URZ, 0x33, !UPT ;  /* 0x000000093f067292 */ /* 0x000fc4000f8e333f */
[----:B------:R-:W-:Y:S01]  /*ab20*/  UIADD3 UR4, UR4, -0x1, URZ ;  /* 0xffffffff04047890 */ /* 0x000fe2000fffe03f */
[----:B0-----:R-:W-:Y:S01]  /*ab30*/  VIADD R0, R0, 0x7f ;  /* 0x0000007f00007836 */ /* 0x001fe20000000000 */
[----:B------:R-:W-:Y:S01]  /*ab40*/  UIADD3 UR7, UR31, UR7, URZ ;  /* 0x000000071f077290 */ /* 0x000fe2000fffe03f */
[----:B------:R-:W-:-:S03]  /*ab50*/  ULDC.64 UR38, c[0x0][0x198] ;  /* 0x0000660000267ab9 */ /* 0x000fc60000000a00 */
[----:B------:R-:W-:-:S04]  /*ab60*/  SHF.R.S32.HI R3, RZ, 0x1f, R0 ;  /* 0x0000001fff037819 */ /* 0x000fc80000011400 */
[----:B------:R-:W-:Y:S01]  /*ab70*/  LEA.HI R3, R3, R0, RZ, 0x7 ;  /* 0x0000000003037211 */ /* 0x000fe200078f38ff */
[----:B------:R-:W-:-:S03]  /*ab80*/  IMAD.MOV.U32 R0, RZ, RZ, 0x1 ;  /* 0x00000001ff007424 */ /* 0x000fc600078e00ff */
[----:B------:R-:W-:-:S05]  /*ab90*/  SHF.R.S32.HI R3, RZ, 0x7, R3 ;  /* 0x00000007ff037819 */ /* 0x000fca0000011403 */
[----:B------:R-:W-:-:S07]  /*aba0*/  VIADD R10, R3, 0x1 ;  /* 0x00000001030a7836 */ /* 0x000fce0000000000 */
.L_x_302:
[----:B------:R-:W-:-:S03]  /*abb0*/  UMOV UR8, 0xffffffff ;  /* 0xffffffff00087882 */ /* 0x000fc60000000000 */
[----:B------:R-:W-:Y:S05]  /*abc0*/  BRA.DIV UR8, `(.L_x_291) ;  /* 0x0000000e08a87947 */ /* 0x000fea000b800000 */
[----:B------:R-:W-:-:S13]  /*abd0*/  ELECT P6, URZ, PT ;  /* 0x00000000003f782f */ /* 0x000fda00038c0000 */
.L_x_312:
[----:B------:R-:W0:Y:S01]  /*abe0*/  LDC R4, c[0x0][0x28c] ;  /* 0x0000a300ff047b82 */ /* 0x000e220000000800 */
[----:B------:R-:W-:Y:S01]  /*abf0*/  BSSY B1, `(.L_x_292) ;  /* 0x0000043000017945 */ /* 0x000fe20003800000 */
[----:B0-----:R-:W-:-:S13]  /*ac00*/  ISETP.LT.OR P6, PT, R4, 0x1, !P6 ;  /* 0x000000010400780c */ /* 0x001fda00077c1670 */
[----:B------:R-:W-:Y:S05]  /*ac10*/  @P6 BRA `(.L_x_293) ;  /* 0x0000000400006947 */ /* 0x000fea0003800000 */
[----:B------:R-:W-:Y:S02]  /*ac20*/  IMAD.SHL.U32 R15, R7, 0x80, RZ ;  /* 0x00000080070f7824 */ /* 0x000fe400078e00ff */
[----:B------:R-:W-:Y:S02]  /*ac30*/  IMAD.SHL.U32 R18, R9, 0x100, RZ ;  /* 0x0000010009127824 */ /* 0x000fe400078e00ff */
[----:B------:R-:W-:Y:S02]  /*ac40*/  IMAD.MOV.U32 R20, RZ, RZ, RZ ;  /* 0x000000ffff147224 */ /* 0x000fe400078e00ff */
[----:B------:R-:W-:Y:S02]  /*ac50*/  IMAD.MOV.U32 R4, RZ, RZ, R10 ;  /* 0x000000ffff047224 */ /* 0x000fe400078e000a */
[----:B------:R-:W-:Y:S02]  /*ac60*/  IMAD.MOV.U32 R5, RZ, RZ, R0 ;  /* 0x000000ffff057224 */ /* 0x000fe400078e0000 */
[----:B------:R-:W-:-:S07]  /*ac70*/  IMAD.MOV.U32 R6, RZ, RZ, R12 ;  /* 0x000000ffff067224 */ /* 0x000fce00078e000c */
.L_x_297:
[----:B------:R-:W0:Y:S01]  /*ac80*/  S2R R14, SR_CgaCtaId ;  /* 0x00000000000e7919 */ /* 0x000e220000008800 */
[----:B------:R-:W-:Y:S01]  /*ac90*/  MOV R7, 0x400 ;  /* 0x0000040000077802 */ /* 0x000fe20000000f00 */
[----:B------:R-:W1:Y:S03]  /*aca0*/  @!P2 LDC R9, c[0x0][0x500] ;  /* 0x00014000ff09ab82 */ /* 0x000e660000000800 */
[----:B0-----:R-:W-:Y:S02]  /*acb0*/  LEA R21, R14, R7, 0x18 ;  /* 0x000000070e157211 */ /* 0x001fe400078ec0ff */
[----:B------:R-:W-:-:S03]  /*acc0*/  SHF.L.U32 R7, R5, 0x1f, RZ ;  /* 0x0000001f05077819 */ /* 0x000fc600000006ff */
[----:B------:R-:W-:-:S04]  /*acd0*/  IMAD R14, R6, 0x8, R21 ;  /* 0x00000008060e7824 */ /* 0x000fc800078e0215 */
[----:B------:R-:W0:Y:S02]  /*ace0*/  SYNCS.PHASECHK.TRANS64.TRYWAIT P1, [R14+URZ+0x18], R7 ;  /* 0x000018070e0075a7 */ /* 0x000e24000802017f */
[----:B01----:R-:W-:Y:S05]  /*acf0*/  @!P1 BRA `(.L_x_294) ;  /* 0x0000000c007c9947 */ /* 0x003fea0003800000 */
.L_x_313:
[----:B0-----:R-:W-:Y:S01]  /*ad00*/  PRMT R7, R11, 0x9910, RZ ;  /* 0x000099100b077816 */ /* 0x001fe200000000ff */
[----:B------:R0:W-:Y:S03]  /*ad10*/  @!P2 SYNCS.ARRIVE.TRANS64 RZ, [R14+URZ], R9 ;  /* 0x000000090effa9a7 */ /* 0x0001e6000800003f */
[----:B------:R-:W-:-:S13]  /*ad20*/  ISETP.NE.AND P1, PT, R7, 0x2, PT ;  /* 0x000000020700780c */ /* 0x000fda0003f25270 */
[----:B0-----:R-:W-:Y:S05]  /*ad30*/  @P1 BRA `(.L_x_295) ;  /* 0x0000000000041947 */ /* 0x001fea0003800000 */
[----:B------:R-:W-:Y:S01]  /*ad40*/  BPT.TRAP 0x1 ;  /* 0x000000040000795c */ /* 0x000fe20000300000 */
.L_x_295:
[----:B------:R-:W-:Y:S05]  /*ad50*/  @P0 BRA `(.L_x_296) ;  /* 0x0000000000040947 */ /* 0x000fea0003800000 */
[----:B------:R-:W-:Y:S01]  /*ad60*/  BPT.TRAP 0x1 ;  /* 0x000000040000795c */ /* 0x000fe20000300000 */
.L_x_296:
[--C-:B------:R-:W-:Y:S01]  /*ad70*/  IMAD R7, R6, 0x8000, R21.reuse ;  /* 0x0000800006077824 */ /* 0x100fe200078e0215 */
[----:B------:R-:W-:Y:S01]  /*ad80*/  R2UR UR34, R20 ;  /* 0x00000000142272ca */ /* 0x000fe200000e0000 */
[----:B------:R-:W-:Y:S01]  /*ad90*/  IMAD R21, R6, 0x10000, R21 ;  /* 0x0001000006157824 */ /* 0x000fe200078e0215 */
[----:B------:R-:W-:Y:S01]  /*ada0*/  R2UR UR33, R14 ;  /* 0x000000000e2172ca */ /* 0x000fe200000e0000 */
[----:B------:R-:W-:Y:S01]  /*adb0*/  VIADD R4, R4, 0xffffffff ;  /* 0xffffffff04047836 */ /* 0x000fe20000000000 */
[----:B------:R-:W-:Y:S01]  /*adc0*/  R2UR UR24, R7 ;  /* 0x00000000071872ca */ /* 0x000fe200000e0000 */
[----:B------:R-:W-:Y:S01]  /*add0*/  UIADD3 UR14, UP0, UR38, 0xf0, URZ ;  /* 0x000000f0260e7890 */ /* 0x000fe2000ff1e03f */
[----:B------:R-:W-:Y:S01]  /*ade0*/  R2UR UR8, R21 ;  /* 0x00000000150872ca */ /* 0x000fe200000e0000 */
[----:B------:R-:W-:Y:S01]  /*adf0*/  UIADD3 UR40, UP1, UR38, 0x1f0, URZ ;  /* 0x000001f026287890 */ /* 0x000fe2000ff3e03f */
[----:B------:R-:W-:Y:S01]  /*ae00*/  R2UR UR36, R8 ;  /* 0x00000000082472ca */ /* 0x000fe200000e0000 */
[----:B------:R-:W-:Y:S01]  /*ae10*/  UIADD3.X UR15, URZ, UR39, URZ, UP0, !UPT ;  /* 0x000000273f0f7290 */ /* 0x000fe200087fe43f */
[----:B------:R-:W-:Y:S01]  /*ae20*/  R2UR UR35, R15 ;  /* 0x000000000f2372ca */ /* 0x000fe200000e0000 */
[----:B------:R-:W-:Y:S01]  /*ae30*/  UIADD3.X UR41, URZ, UR39, URZ, UP1, !UPT ;  /* 0x000000273f297290 */ /* 0x000fe20008ffe43f */
[----:B------:R-:W-:Y:S01]  /*ae40*/  R2UR UR19, R18 ;  /* 0x00000000121372ca */ /* 0x000fe200000e0000 */
[----:B------:R-:W-:Y:S01]  /*ae50*/  UIADD3 UR26, UR34, 0x40, URZ ;  /* 0x00000040221a7890 */ /* 0x000fe2000fffe03f */
[----:B------:R-:W-:Y:S01]  /*ae60*/  ISETP.GT.AND P3, PT, R4, 0x1, PT ;  /* 0x000000010400780c */ /* 0x000fe20003f64270 */
[----:B------:R-:W-:Y:S01]  /*ae70*/  VIADD R6, R6, 0x1 ;  /* 0x0000000106067836 */ /* 0x000fe20000000000 */
[----:B------:R-:W-:Y:S01]  /*ae80*/  UMOV UR22, 0x0 ;  /* 0x0000000000167882 */ /* 0x000fe20000000000 */
[----:B------:R-:W-:Y:S01]  /*ae90*/  UIADD3 UR32, UR24, 0x100, URZ ;  /* 0x0000010018207890 */ /* 0x000fe2000fffe03f */
[----:B------:R-:W-:Y:S01]  /*aea0*/  VIADD R20, R20, 0x80 ;  /* 0x0000008014147836 */ /* 0x000fe20000000000 */
[----:B------:R-:W-:Y:S01]  /*aeb0*/  UIADD3 UR24, UR24, 0x4100, URZ ;  /* 0x0000410018187890 */ /* 0x000fe2000fffe03f */
[----:B------:R-:W-:Y:S01]  /*aec0*/  ISETP.NE.AND P1, PT, R6, 0x3, PT ;  /* 0x000000030600780c */ /* 0x000fe20003f25270 */
[----:B------:R-:W-:-:S02]  /*aed0*/  UIADD3 UR16, UR8, 0x18100, URZ ;  /* 0x0001810008107890 */ /* 0x000fc4000fffe03f */
[----:B------:R-:W-:Y:S01]  /*aee0*/  UIADD3 UR8, UR8, 0x20100, URZ ;  /* 0x0002010008087890 */ /* 0x000fe2000fffe03f */
[----:B------:R-:W-:Y:S01]  /*aef0*/  SEL R14, RZ, 0x1, P1 ;  /* 0x00000001ff0e7807 */ /* 0x000fe20000800000 */
[----:B------:R-:W-:Y:S01]  /*af00*/  UMOV UR23, 0x10000000 ;  /* 0x1000000000177882 */ /* 0x000fe20000000000 */
[----:B------:R-:W-:Y:S01]  /*af10*/  UMOV UR25, UR33 ;  /* 0x0000002100197c82 */ /* 0x000fe20008000000 */
[----:B------:R-:W-:Y:S01]  /*af20*/  UMOV UR28, UR36 ;  /* 0x00000024001c7c82 */ /* 0x000fe20008000000 */
[----:B------:R-:W-:Y:S01]  /*af30*/  UMOV UR27, UR35 ;  /* 0x00000023001b7c82 */ /* 0x000fe20008000000 */
[----:B------:R-:W-:Y:S01]  /*af40*/  UMOV UR17, UR33 ;  /* 0x0000002100117c82 */ /* 0x000fe20008000000 */
[----:B------:R-:W-:Y:S01]  /*af50*/  UMOV UR18, UR34 ;  /* 0x0000002200127c82 */ /* 0x000fe20008000000 */
[----:B------:R-:W-:Y:S01]  /*af60*/  UMOV UR20, UR36 ;  /* 0x0000002400147c82 */ /* 0x000fe20008000000 */
[----:B------:R0:W-:Y:S01]  /*af70*/  UTMALDG.3D [UR32], [UR14], desc[UR22] ;  /* 0x000016200e0075b4 */ /* 0x0001e20008011000 */
[----:B------:R-:W-:Y:S01]  /*af80*/  UMOV UR9, UR33 ;  /* 0x0000002100097c82 */ /* 0x000fe20008000000 */
[----:B------:R-:W-:Y:S01]  /*af90*/  UMOV UR11, UR19 ;  /* 0x00000013000b7c82 */ /* 0x000fe20008000000 */
[----:B------:R-:W-:Y:S01]  /*afa0*/  UMOV UR12, UR36 ;  /* 0x00000024000c7c82 */ /* 0x000fe20008000000 */
[----:B------:R-:W-:Y:S01]  /*afb0*/  UMOV UR10, UR26 ;  /* 0x0000001a000a7c82 */ /* 0x000fe20008000000 */
[----:B------:R-:W-:-:S02]  /*afc0*/  LOP3.LUT R5, R5, R14, RZ, 0x3c, !PT ;  /* 0x0000000e05057212 */ /* 0x000fc400078e3cff */
[----:B------:R-:W-:Y:S01]  /*afd0*/  SEL R6, R6, RZ, P1 ;  /* 0x000000ff06067207 */ /* 0x000fe20000800000 */
[----:B------:R0:W-:Y:S01]  /*afe0*/  UTMALDG.3D [UR24], [UR14], desc[UR22] ;  /* 0x000016180e0075b4 */ /* 0x0001e20008011000 */
[----:B------:R0:W-:Y:S01]  /*aff0*/  UTMALDG.3D [UR16], [UR40], desc[UR22] ;  /* 0x00001610280075b4 */ /* 0x0001e20008011000 */
[----:B------:R0:W-:Y:S02]  /*b000*/  UTMALDG.3D [UR8], [UR40], desc[UR22] ;  /* 0x00001608280075b4 */ /* 0x0001e40008011000 */
[----:B0-----:R-:W-:Y:S05]  /*b010*/  @P3 BRA `(.L_x_297) ;  /* 0xfffffffc00183947 */ /* 0x001fea000383ffff */
.L_x_293:
[----:B------:R-:W-:Y:S05]  /*b020*/  BSYNC B1 ;  /* 0x0000000000017941 */ /* 0x000fea0003800000 */
.L_x_292:
[----:B------:R-:W-:Y:S01]  /*b030*/  LOP3.LUT P3, RZ, R13, 0xff, RZ, 0xc0, !PT ;  /* 0x000000ff0dff7812 */ /* 0x000fe2000786c0ff */
[----:B------:R-:W-:Y:S01]  /*b040*/  IMAD.IADD R12, R3, 0x1, R12 ;  /* 0x00000001030c7824 */ /* 0x000fe200078e020c */
[----:B------:R-:W-:Y:S01]  /*b050*/  IADD3 R16, P4, R16, UR30, RZ ;  /* 0x0000001e10107c10 */ /* 0x000fe2000ff9e0ff */
[----:B------:R-:W-:Y:S01]  /*b060*/  ULDC.64 UR8, c[0x0][0x650] ;  /* 0x0001940000087ab9 */ /* 0x000fe20000000a00 */
[----:B------:R-:W-:Y:S01]  /*b070*/  BSSY B1, `(.L_x_298) ;  /* 0x000006a000017945 */ /* 0x000fe20003800000 */
[----:B------:R-:W-:Y:S01]  /*b080*/  IMAD.MOV.U32 R9, RZ, RZ, -0x1 ;  /* 0xffffffffff097424 */ /* 0x000fe200078e00ff */
[----:B------:R-:W-:Y:S01]  /*b090*/  ISETP.GT.U32.AND P1, PT, R12, 0x2, PT ;  /* 0x000000020c00780c */ /* 0x000fe20003f24070 */
[----:B------:R-:W-:Y:S01]  /*b0a0*/  IMAD.MOV.U32 R8, RZ, RZ, -0x1 ;  /* 0xffffffffff087424 */ /* 0x000fe200078e00ff */
[----:B------:R-:W-:Y:S02]  /*b0b0*/  IADD3.X R17, R17, UR7, RZ, P4, !PT ;  /* 0x0000000711117c10 */ /* 0x000fe4000a7fe4ff */
[----:B------:R-:W-:-:S02]  /*b0c0*/  ISETP.LT.U32.AND P1, PT, R3, 0x3, P1 ;  /* 0x000000030300780c */ /* 0x000fc40000f21070 */
[----:B------:R-:W-:Y:S01]  /*b0d0*/  PRMT R13, RZ, 0x7610, R13 ;  /* 0x00007610ff0d7816 */ /* 0x000fe2000000000d */
[----:B------:R-:W0:Y:S01]  /*b0e0*/  @P3 S2R R5, SR_CgaCtaId ;  /* 0x0000000000053919 */ /* 0x000e220000008800 */
[----:B------:R-:W-:-:S04]  /*b0f0*/  @P3 MOV R4, 0x400 ;  /* 0x0000040000043802 */ /* 0x000fc80000000f00 */
[----:B0-----:R-:W-:Y:S01]  /*b100*/  @P3 LEA R6, R5, R4, 0x18 ;  /* 0x0000000405063211 */ /* 0x001fe200078ec0ff */
[----:B------:R-:W-:-:S03]  /*b110*/  IMAD.WIDE.U32 R4, R12, -0x55555555, RZ ;  /* 0xaaaaaaab0c047825 */ /* 0x000fc600078e00ff */
[----:B------:R0:W-:Y:S01]  /*b120*/  @P3 SYNCS.ARRIVE.TRANS64.A1T0 RZ, [R6+URZ+0x48], RZ ;  /* 0x000048ff06ff39a7 */ /* 0x0001e2000810003f */
[----:B------:R-:W-:Y:S02]  /*b130*/  ISETP.GE.U32.AND P3, PT, R3, 0x3, PT ;  /* 0x000000030300780c */ /* 0x000fe40003f66070 */
[----:B------:R-:W-:Y:S02]  /*b140*/  SHF.R.U32.HI R7, RZ, 0x1, R5 ;  /* 0x00000001ff077819 */ /* 0x000fe40000011605 */
[----:B------:R-:W-:Y:S02]  /*b150*/  SEL R5, RZ, 0x1, !P1 ;  /* 0x00000001ff057807 */ /* 0x000fe40004800000 */
[----:B------:R-:W-:Y:S01]  /*b160*/  ISETP.GE.U32.AND P1, PT, R16, UR8, PT ;  /* 0x0000000810007c0c */ /* 0x000fe2000bf26070 */
[----:B------:R-:W-:Y:S01]  /*b170*/  IMAD R12, R7, -0x3, R12 ;  /* 0xfffffffd070c7824 */ /* 0x000fe200078e020c */
[----:B------:R-:W-:Y:S02]  /*b180*/  LOP3.LUT R0, R0, R5, RZ, 0x3c, !PT ;  /* 0x0000000500007212 */ /* 0x000fe400078e3cff */
[----:B------:R-:W-:-:S02]  /*b190*/  ISETP.GE.U32.AND.EX P1, PT, R17, UR9, PT, P1 ;  /* 0x0000000911007c0c */ /* 0x000fc4000bf26110 */
[----:B------:R-:W-:Y:S02]  /*b1a0*/  PRMT R4, RZ, 0x7610, R4 ;  /* 0x00007610ff047816 */ /* 0x000fe40000000004 */
[----:B------:R-:W-:Y:S01]  /*b1b0*/  @P3 LOP3.LUT R0, R0, 0x1, R7, 0x78, !PT ;  /* 0x0000000100003812 */ /* 0x000fe200078e7807 */
[----:B------:R-:W-:-:S08]  /*b1c0*/  IMAD.MOV.U32 R7, RZ, RZ, -0x1 ;  /* 0xffffffffff077424 */ /* 0x000fd000078e00ff */
[----:B0-----:R-:W-:Y:S05]  /*b1d0*/  @P1 BRA `(.L_x_299) ;  /* 0x00000004004c1947 */ /* 0x001fea0003800000 */
[----:B------:R-:W-:Y:S01]  /*b1e0*/  ULDC.64 UR8, c[0x0][0x628] ;  /* 0x00018a0000087ab9 */ /* 0x000fe20000000a00 */
[----:B------:R-:W0:Y:S01]  /*b1f0*/  S2R R15, SR_CTAID.X ;  /* 0x00000000000f7919 */ /* 0x000e220000002500 */
[----:B------:R-:W-:Y:S01]  /*b200*/  ISETP.NE.U32.AND P1, PT, RZ, UR8, PT ;  /* 0x00000008ff007c0c */ /* 0x000fe2000bf25070 */
[----:B------:R-:W-:Y:S01]  /*b210*/  ULDC UR11, c[0x0][0x630] ;  /* 0x00018c00000b7ab9 */ /* 0x000fe20000000800 */
[----:B------:R-:W-:Y:S01]  /*b220*/  IMAD.MOV.U32 R4, RZ, RZ, R16 ;  /* 0x000000ffff047224 */ /* 0x000fe200078e0010 */
[----:B------:R-:W1:Y:S01]  /*b230*/  S2R R14, SR_CTAID.Y ;  /* 0x00000000000e7919 */ /* 0x000e620000002600 */
[----:B------:R-:W-:Y:S01]  /*b240*/  ISETP.NE.AND.EX P1, PT, RZ, UR9, PT, P1 ;  /* 0x00000009ff007c0c */ /* 0x000fe2000bf25310 */
[----:B------:R-:W-:-:S12]  /*b250*/  IMAD.MOV.U32 R5, RZ, RZ, R17 ;  /* 0x000000ffff057224 */ /* 0x000fd800078e0011 */
[----:B------:R-:W-:Y:S05]  /*b260*/  @!P1 BRA `(.L_x_300) ;  /* 0x0000000000289947 */ /* 0x000fea0003800000 */
[----:B------:R-:W-:Y:S02]  /*b270*/  ULDC UR10, c[0x0][0x634] ;  /* 0x00018d00000a7ab9 */ /* 0x000fe40000000800 */
[----:B------:R-:W-:-:S05]  /*b280*/  IADD3 R9, P1, R16, UR10, RZ ;  /* 0x0000000a10097c10 */ /* 0x000fca000ff3e0ff */
[----:B------:R-:W-:-:S04]  /*b290*/  IMAD.X R21, RZ, RZ, R17, P1 ;  /* 0x000000ffff157224 */ /* 0x000fc800008e0611 */
[----:B------:R-:W-:-:S04]  /*b2a0*/  IMAD.WIDE.U32 R6, R21, UR8, RZ ;  /* 0x0000000815067c25 */ /* 0x000fc8000f8e00ff */
[----:B------:R-:W-:-:S04]  /*b2b0*/  IMAD.WIDE.U32 R6, P1, R9, UR9, R6 ;  /* 0x0000000909067c25 */ /* 0x000fc8000f820006 */
[----:B------:R-:W-:-:S04]  /*b2c0*/  IMAD.WIDE.U32 R8, R9, UR8, RZ ;  /* 0x0000000809087c25 */ /* 0x000fc8000f8e00ff */
[----:B------:R-:W-:Y:S01]  /*b2d0*/  IMAD.X R5, RZ, RZ, RZ, P1 ;  /* 0x000000ffff057224 */ /* 0x000fe200008e06ff */
[----:B------:R-:W-:Y:S01]  /*b2e0*/  IADD3 RZ, P1, R9, R6, RZ ;  /* 0x0000000609ff7210 */ /* 0x000fe20007f3e0ff */
[----:B------:R-:W-:-:S04]  /*b2f0*/  IMAD.MOV.U32 R4, RZ, RZ, R7 ;  /* 0x000000ffff047224 */ /* 0x000fc800078e0007 */
[----:B------:R-:W-:-:S08]  /*b300*/  IMAD.WIDE.U32.X R4, R21, UR9, R4, P1 ;  /* 0x0000000915047c25 */ /* 0x000fd000088e0404 */
.L_x_300:
[--C-:B------:R-:W-:Y:S01]  /*b310*/  SHF.R.U64 R8, R4, UR11, R5.reuse ;  /* 0x0000000b04087c19 */ /* 0x100fe20008001205 */
[----:B------:R-:W-:Y:S01]  /*b320*/  ULDC.64 UR8, c[0x0][0x620] ;  /* 0x0001880000087ab9 */ /* 0x000fe20000000a00 */
[----:B------:R-:W-:Y:S01]  /*b330*/  SHF.R.U32.HI R4, RZ, UR11, R5 ;  /* 0x0000000bff047c19 */ /* 0x000fe20008011605 */
[----:B------:R-:W2:Y:S01]  /*b340*/  LDC R24, c[0x0][0x144] ;  /* 0x00005100ff187b82 */ /* 0x000ea20000000800 */
[----:B------:R-:W-:Y:S01]  /*b350*/  IADD3 R7, P1, RZ, -R8, RZ ;  /* 0x80000008ff077210 */ /* 0x000fe20007f3e0ff */
[----:B------:R-:W-:Y:S01]  /*b360*/  ULDC.64 UR12, c[0x0][0x640] ;  /* 0x00019000000c7ab9 */ /* 0x000fe20000000a00 */
[----:B0-----:R-:W-:Y:S01]  /*b370*/  I2FP.F32.U32 R9, R15 ;  /* 0x0000000f00097245 */ /* 0x001fe20000201000 */
[----:B------:R-:W-:Y:S02]  /*b380*/  ULDC UR10, c[0x0][0x608] ;  /* 0x00018200000a7ab9 */ /* 0x000fe40000000800 */
[----:B------:R-:W-:Y:S01]  /*b390*/  IMAD.X R4, RZ, RZ, ~R4, P1 ;  /* 0x000000ffff047224 */ /* 0x000fe200008e0e04 */
[----:B------:R-:W-:Y:S01]  /*b3a0*/  ISETP.NE.U32.AND P1, PT, RZ, UR12, PT ;  /* 0x0000000cff007c0c */ /* 0x000fe2000bf25070 */
[----:B------:R-:W0:Y:S02]  /*b3b0*/  LDC R21, c[0x0][0x148] ;  /* 0x00005200ff157b82 */ /* 0x000e240000000800 */
[----:B------:R-:W-:Y:S01]  /*b3c0*/  IMAD R6, R4, UR8, RZ ;  /* 0x0000000804067c24 */ /* 0x000fe2000f8e02ff */
[----:B------:R-:W-:Y:S01]  /*b3d0*/  ISETP.NE.AND.EX P1, PT, RZ, UR13, PT, P1 ;  /* 0x0000000dff007c0c */ /* 0x000fe2000bf25310 */
[----:B------:R-:W-:Y:S01]  /*b3e0*/  IMAD.WIDE.U32 R4, R7, UR8, R16 ;  /* 0x0000000807047c25 */ /* 0x000fe2000f8e0010 */
[----:B------:R-:W-:-:S03]  /*b3f0*/  ULDC UR8, c[0x0][0x150] ;  /* 0x0000540000087ab9 */ /* 0x000fc60000000800 */
[----:B------:R-:W-:Y:S02]  /*b400*/  IMAD R7, R7, UR9, R6 ;  /* 0x0000000907077c24 */ /* 0x000fe4000f8e0206 */
[----:B------:R-:W-:Y:S01]  /*b410*/  FMUL R6, R9, UR8 ;  /* 0x0000000809067c20 */ /* 0x000fe20008400000 */
[----:B------:R-:W-:Y:S01]  /*b420*/  ULDC UR8, c[0x0][0x618] ;  /* 0x0001860000087ab9 */ /* 0x000fe20000000800 */
[----:B------:R-:W-:Y:S01]  /*b430*/  ULDC UR9, c[0x0][0x154] ;  /* 0x0000550000097ab9 */ /* 0x000fe20000000800 */
[----:B------:R-:W-:-:S03]  /*b440*/  IMAD.IADD R5, R5, 0x1, R7 ;  /* 0x0000000105057824 */ /* 0x000fc600078e0207 */
[----:B------:R-:W3:Y:S02]  /*b450*/  F2I.U32.TRUNC.NTZ R6, R6 ;  /* 0x0000000600067305 */ /* 0x000ee4000020f000 */
[----:B------:R-:W-:Y:S02]  /*b460*/  SHF.R.U64 R9, R4, UR8, R5 ;  /* 0x0000000804097c19 */ /* 0x000fe40008001205 */
[----:B-1----:R-:W-:-:S05]  /*b470*/  I2FP.F32.U32 R4, R14 ;  /* 0x0000000e00047245 */ /* 0x002fca0000201000 */
[----:B------:R-:W-:Y:S01]  /*b480*/  FMUL R22, R4, UR9 ;  /* 0x0000000904167c20 */ /* 0x000fe20008400000 */
[----:B------:R-:W-:Y:S01]  /*b490*/  SHF.R.U32.HI R4, RZ, UR8, R5 ;  /* 0x00000008ff047c19 */ /* 0x000fe20008011605 */
[----:B------:R-:W-:-:S03]  /*b4a0*/  ULDC UR8, c[0x0][0x658] ;  /* 0x0001960000087ab9 */ /* 0x000fc60000000800 */
[--C-:B------:R-:W-:Y:S01]  /*b4b0*/  SHF.R.U64 R20, R9, UR10, R4.reuse ;  /* 0x0000000a09147c19 */ /* 0x100fe20008001204 */
[----:B------:R-:W1:Y:S01]  /*b4c0*/  F2I.U32.TRUNC.NTZ R22, R22 ;  /* 0x0000001600167305 */ /* 0x000e62000020f000 */
[----:B------:R-:W-:Y:S01]  /*b4d0*/  SHF.R.U32.HI R5, RZ, UR10, R4 ;  /* 0x0000000aff057c19 */ /* 0x000fe20008011604 */
[----:B---3--:R-:W-:-:S03]  /*b4e0*/  IMAD.MOV R6, RZ, RZ, -R6 ;  /* 0x000000ffff067224 */ /* 0x008fc600078e0a06 */
[----:B------:R-:W-:Y:S01]  /*b4f0*/  SHF.R.U64 R18, R20, UR8, R5 ;  /* 0x0000000814127c19 */ /* 0x000fe20008001205 */
[----:B--2---:R-:W-:Y:S01]  /*b500*/  IMAD R15, R24, R6, R15 ;  /* 0x00000006180f7224 */ /* 0x004fe200078e020f */
[----:B------:R-:W-:-:S03]  /*b510*/  SHF.R.U32.HI R23, RZ, UR8, R5 ;  /* 0x00000008ff177c19 */ /* 0x000fc60008011605 */
[----:B------:R-:W-:Y:S02]  /*b520*/  IMAD.MOV.U32 R4, RZ, RZ, R18 ;  /* 0x000000ffff047224 */ /* 0x000fe400078e0012 */
[----:B------:R-:W-:Y:S01]  /*b530*/  IMAD.MOV.U32 R5, RZ, RZ, R23 ;  /* 0x000000ffff057224 */ /* 0x000fe200078e0017 */
[----:B-1----:R-:W-:Y:S06]  /*b540*/  @!P1 BRA `(.L_x_301) ;  /* 0x0000000000289947 */ /* 0x002fec0003800000 */
[----:B------:R-:W-:Y:S02]  /*b550*/  ULDC UR8, c[0x0][0x64c] ;  /* 0x0001930000087ab9 */ /* 0x000fe40000000800 */
[----:B------:R-:W-:-:S05]  /*b560*/  IADD3 R5, P1, R18, UR8, RZ ;  /* 0x0000000812057c10 */ /* 0x000fca000ff3e0ff */
[----:B------:R-:W-:-:S04]  /*b570*/  IMAD.X R23, RZ, RZ, R23, P1 ;  /* 0x000000ffff177224 */ /* 0x000fc800008e0617 */
[----:B------:R-:W-:-:S04]  /*b580*/  IMAD.WIDE.U32 R6, R23, UR12, RZ ;  /* 0x0000000c17067c25 */ /* 0x000fc8000f8e00ff */
[----:B------:R-:W-:-:S04]  /*b590*/  IMAD.WIDE.U32 R6, P1, R5, UR13, R6 ;  /* 0x0000000d05067c25 */ /* 0x000fc8000f820006 */
[----:B------:R-:W-:-:S04]  /*b5a0*/  IMAD.WIDE.U32 R4, R5, UR12, RZ ;  /* 0x0000000c05047c25 */ /* 0x000fc8000f8e00ff */
[----:B------:R-:W-:Y:S01]  /*b5b0*/  IMAD.MOV.U32 R4, RZ, RZ, R7 ;  /* 0x000000ffff047224 */ /* 0x000fe200078e0007 */
[----:B------:R-:W-:Y:S01]  /*b5c0*/  IADD3 RZ, P3, R5, R6, RZ ;  /* 0x0000000605ff7210 */ /* 0x000fe20007f7e0ff */
[----:B------:R-:W-:-:S04]  /*b5d0*/  IMAD.X R5, RZ, RZ, RZ, P1 ;  /* 0x000000ffff057224 */ /* 0x000fc800008e06ff */
[----:B------:R-:W-:-:S08]  /*b5e0*/  IMAD.WIDE.U32.X R4, R23, UR13, R4, P3 ;  /* 0x0000000d17047c25 */ /* 0x000fd000098e0404 */
.L_x_301:
[----:B------:R-:W-:Y:S01]  /*b5f0*/  ISETP.NE.AND P1, PT, R2, 0x1, PT ;  /* 0x000000010200780c */ /* 0x000fe20003f25270 */
[----:B------:R-:W-:Y:S01]  /*b600*/  ULDC UR8, c[0x0][0x648] ;  /* 0x0001920000087ab9 */ /* 0x000fe20000000800 */
[----:B------:R-:W-:Y:S01]  /*b610*/  LOP3.LUT R20, R20, UR6, RZ, 0xc0, !PT ;  /* 0x0000000614147c12 */ /* 0x000fe2000f8ec0ff */
[----:B------:R-:W-:Y:S01]  /*b620*/  IMAD.MOV R22, RZ, RZ, -R22 ;  /* 0x000000ffff167224 */ /* 0x000fe200078e0a16 */
[----:B------:R-:W-:Y:S01]  /*b630*/  SHF.R.U64 R5, R4, UR8, R5 ;  /* 0x0000000804057c19 */ /* 0x000fe20008001205 */
[----:B------:R-:W-:Y:S01]  /*b640*/  ULDC UR8, c[0x0][0x638] ;  /* 0x00018e0000087ab9 */ /* 0x000fe20000000800 */
[----:B------:R-:W-:Y:S01]  /*b650*/  LOP3.LUT R9, R9, UR4, RZ, 0xc0, !PT ;  /* 0x0000000409097c12 */ /* 0x000fe2000f8ec0ff */
[----:B------:R-:W-:Y:S01]  /*b660*/  ULDC UR9, c[0x0][0x610] ;  /* 0x0001840000097ab9 */ /* 0x000fe20000000800 */
[----:B------:R-:W-:Y:S02]  /*b670*/  IMAD.MOV.U32 R4, RZ, RZ, 0x1 ;  /* 0x00000001ff047424 */ /* 0x000fe400078e00ff */
[----:B------:R-:W-:-:S02]  /*b680*/  IMAD.MOV R7, RZ, RZ, -R5 ;  /* 0x000000ffff077224 */ /* 0x000fc400078e0a05 */
[----:B------:R-:W-:Y:S02]  /*b690*/  IMAD R20, R5, UR5, R20 ;  /* 0x0000000505147c24 */ /* 0x000fe4000f8e0214 */
[----:B0-----:R-:W-:Y:S02]  /*b6a0*/  @P1 IMAD R15, R21, R22, R14 ;  /* 0x00000016150f1224 */ /* 0x001fe400078e020e */
[----:B------:R-:W-:Y:S01]  /*b6b0*/  IMAD R18, R7, UR8, R18 ;  /* 0x0000000807127c24 */ /* 0x000fe2000f8e0212 */
[----:B------:R-:W-:Y:S01]  /*b6c0*/  ULDC UR8, c[0x0][0x600] ;  /* 0x0001800000087ab9 */ /* 0x000fe20000000800 */
[----:B------:R-:W-:Y:S02]  /*b6d0*/  IMAD R15, R20, UR9, R15 ;  /* 0x00000009140f7c24 */ /* 0x000fe4000f8e020f */
[----:B------:R-:W-:-:S05]  /*b6e0*/  IMAD R18, R18, UR8, R9 ;  /* 0x0000000812127c24 */ /* 0x000fca000f8e0209 */
[----:B------:R-:W-:Y:S02]  /*b6f0*/  SEL R9, R18, R15, !P1 ;  /* 0x0000000f12097207 */ /* 0x000fe40004800000 */
[----:B------:R-:W-:-:S07]  /*b700*/  SEL R7, R15, R18, !P1 ;  /* 0x000000120f077207 */ /* 0x000fce0004800000 */
.L_x_299:
[----:B------:R-:W-:Y:S05]  /*b710*/  BSYNC B1 ;  /* 0x0000000000017941 */ /* 0x000fea0003800000 */
.L_x_298:
[----:B------:R-:W-:-:S13]  /*b720*/  LOP3.LUT P1, RZ, R4, 0xff, RZ, 0xc0, !PT ;  /* 0x000000ff04ff7812 */ /* 0x000fda000782c0ff */
[----:B------:R-:W-:Y:S05]  /*b730*/  @P1 BRA `(.L_x_302) ;  /* 0xfffffff4001c1947 */ /* 0x000fea000383ffff */
[----:B------:R-:W-:Y:S05]  /*b740*/  BSYNC B0 ;  /* 0x0000000000007941 */ /* 0x000fea0003800000 */
.L_x_290:
[----:B------:R-:W-:-:S03]  /*b750*/  UMOV UR8, 0xffffffff ;  /* 0xffffffff00087882 */ /* 0x000fc60000000000 */
[----:B------:R-:W-:Y:S05]  /*b760*/  BRA.DIV UR8, `(.L_x_303) ;  /* 0x0000000208f47947 */ /* 0x000fea000b800000 */
[----:B------:R-:W-:-:S13]  /*b770*/  ELECT P6, URZ, PT ;  /* 0x00000000003f782f */ /* 0x000fda00038c0000 */
.L_x_316:
[----:B------:R-:W-:Y:S04]  /*b780*/  BSSY B0, `(.L_x_304) ;  /* 0x0000022000007945 */ /* 0x000fe80003800000 */
[----:B------:R-:W-:Y:S05]  /*b790*/  @!P6 BRA `(.L_x_305) ;  /* 0x000000000080e947 */ /* 0x000fea0003800000 */
[----:B------:R-:W-:-:S04]  /*b7a0*/  LOP3.LUT R19, R19, 0x2, RZ, 0xfc, !PT ;  /* 0x0000000213137812 */ /* 0x000fc800078efcff */
[----:B------:R-:W-:-:S13]  /*b7b0*/  ISETP.NE.AND P0, PT, R19, 0x3, PT ;  /* 0x000000031300780c */ /* 0x000fda0003f05270 */
[----:B------:R-:W-:Y:S05]  /*b7c0*/  @!P0 BRA `(.L_x_306) ;  /* 0x0000000000048947 */ /* 0x000fea0003800000 */
[----:B------:R-:W-:Y:S01]  /*b7d0*/  BPT.TRAP 0x1 ;  /* 0x000000040000795c */ /* 0x000fe20000300000 */
.L_x_306:
[----:B------:R-:W0:Y:S01]  /*b7e0*/  S2R R3, SR_CgaCtaId ;  /* 0x0000000000037919 */ /* 0x000e220000008800 */
[----:B------:R-:W-:-:S04]  /*b7f0*/  MOV R2, 0x400 ;  /* 0x0000040000027802 */ /* 0x000fc80000000f00 */
[----:B0-----:R-:W-:Y:S02]  /*b800*/  LEA R3, R3, R2, 0x18 ;  /* 0x0000000203037211 */ /* 0x001fe400078ec0ff */
[----:B------:R-:W-:-:S03]  /*b810*/  SHF.L.U32 R2, R0, 0x1f, RZ ;  /* 0x0000001f00027819 */ /* 0x000fc600000006ff */
[----:B------:R-:W-:-:S04]  /*b820*/  VIADD R3, R3, 0x18 ;  /* 0x0000001803037836 */ /* 0x000fc80000000000 */
[C---:B------:R-:W-:Y:S02]  /*b830*/  IMAD R7, R12.reuse, 0x8, R3 ;  /* 0x000000080c077824 */ /* 0x040fe400078e0203 */
[----:B------:R-:W-:Y:S02]  /*b840*/  VIADD R12, R12, 0x1 ;  /* 0x000000010c0c7836 */ /* 0x000fe40000000000 */
[----:B------:R-:W0:Y:S03]  /*b850*/  SYNCS.PHASECHK.TRANS64.TRYWAIT P0, [R7+URZ], R2 ;  /* 0x00000002070075a7 */ /* 0x000e26000800017f */
[----:B------:R-:W-:-:S04]  /*b860*/  ISETP.NE.AND P1, PT, R12, 0x3, PT ;  /* 0x000000030c00780c */ /* 0x000fc80003f25270 */
[----:B------:R-:W-:Y:S02]  /*b870*/  SEL R5, RZ, 0x1, P1 ;  /* 0x00000001ff057807 */ /* 0x000fe40000800000 */
[----:B------:R-:W-:Y:S02]  /*b880*/  SEL R12, R12, RZ, P1 ;  /* 0x000000ff0c0c7207 */ /* 0x000fe40000800000 */
[----:B------:R-:W-:-:S03]  /*b890*/  LOP3.LUT R5, R0, R5, RZ, 0x3c, !PT ;  /* 0x0000000500057212 */ /* 0x000fc600078e3cff */
[----:B------:R-:W-:Y:S01]  /*b8a0*/  IMAD R9, R12, 0x8, R3 ;  /* 0x000000080c097824 */ /* 0x000fe200078e0203 */
[----:B------:R-:W-:Y:S01]  /*b8b0*/  SHF.L.U32 R4, R5, 0x1f, RZ ;  /* 0x0000001f05047819 */ /* 0x000fe200000006ff */
[----:B0-----:R-:W-:Y:S06]  /*b8c0*/  @!P0 BRA `(.L_x_307) ;  /* 0x0000000000bc8947 */ /* 0x001fec0003800000 */
.L_x_317:
[----:B------:R-:W1:Y:S01]  /*b8d0*/  SYNCS.PHASECHK.TRANS64.TRYWAIT P0, [R9+URZ], R4 ;  /* 0x00000004090075a7 */ /* 0x000e62000800017f */
[----:B------:R-:W-:-:S05]  /*b8e0*/  VIADD R0, R12, 0x1 ;  /* 0x000000010c007836 */ /* 0x000fca0000000000 */
[----:B------:R-:W-:-:S04]  /*b8f0*/  ISETP.NE.AND P1, PT, R0, 0x3, PT ;  /* 0x000000030000780c */ /* 0x000fc80003f25270 */
[----:B0-----:R-:W-:Y:S02]  /*b900*/  SEL R2, RZ, 0x1, P1 ;  /* 0x00000001ff027807 */ /* 0x001fe40000800000 */
[----:B------:R-:W-:Y:S02]  /*b910*/  SEL R0, R0, RZ, P1 ;  /* 0x000000ff00007207 */ /* 0x000fe40000800000 */
[----:B------:R-:W-:Y:S01]  /*b920*/  LOP3.LUT R2, R5, R2, RZ, 0x3c, !PT ;  /* 0x0000000205027212 */ /* 0x000fe200078e3cff */
[----:B-1----:R-:W-:Y:S06]  /*b930*/  @!P0 BRA `(.L_x_308) ;  /* 0x0000000000b48947 */ /* 0x002fec0003800000 */
.L_x_318:
[----:B------:R-:W-:Y:S01]  /*b940*/  IMAD R3, R0, 0x8, R3 ;  /* 0x0000000800037824 */ /* 0x000fe200078e0203 */
[----:B------:R-:W-:-:S07]  /*b950*/  SHF.L.U32 R0, R2, 0x1f, RZ ;  /* 0x0000001f02007819 */ /* 0x000fce00000006ff */
.L_x_309:
[----:B-1----:R1:W2:Y:S02]  /*b960*/  SYNCS.PHASECHK.TRANS64.TRYWAIT P0, [R3+URZ], R0 ;  /* 0x00000000030075a7 */ /* 0x0022a4000800017f */
[----:B--2---:R-:W-:Y:S05]  /*b970*/  @!P0 NANOSLEEP.SYNCS 0x989680 ;  /* 0x009896800000895d */ /* 0x004fea0003900000 */
[----:B------:R-:W2:Y:S02]  /*b980*/  @!P0 SYNCS.PHASECHK.TRANS64 P0, [R3+URZ], R0 ;  /* 0x00000000030085a7 */ /* 0x000ea4000800007f */
[----:B--2---:R-:W-:Y:S05]  /*b990*/  @!P0 BRA `(.L_x_309) ;  /* 0xfffffffc00f08947 */ /* 0x004fea000383ffff */
.L_x_305:
[----:B------:R-:W-:Y:S05]  /*b9a0*/  BSYNC B0 ;  /* 0x0000000000007941 */ /* 0x000fea0003800000 */
.L_x_304:
[----:B------:R-:W-:Y:S05]  /*b9b0*/  EXIT ;  /* 0x000000000000794d */ /* 0x000fea0003800000 */
.L_x_17:
[----:B---3--:R3:W4:Y:S02]  /*b9c0*/  SYNCS.PHASECHK.TRANS64.TRYWAIT P1, [R3+URZ], R0 ;  /* 0x00000000030075a7 */ /* 0x008724000802017f */
[----:B----4-:R-:W-:Y:S05]  /*b9d0*/  @!P1 NANOSLEEP.SYNCS 0x989680 ;  /* 0x009896800000995d */ /* 0x010fea0003900000 */
[----:B------:R-:W4:Y:S02]  /*b9e0*/  @!P1 SYNCS.PHASECHK.TRANS64 P1, [R3+URZ], R0 ;  /* 0x00000000030095a7 */ /* 0x000f24000802007f */
[----:B----4-:R-:W-:Y:S05]  /*b9f0*/  @!P1 BRA `(.L_x_17) ;  /* 0xfffffffc00f09947 */ /* 0x010fea000383ffff */
[----:B------:R-:W-:Y:S05]  /*ba00*/  BRA `(.L_x_16) ;  /* 0xffffff5400f87947 */ /* 0x000fea000383ffff */
.L_x_22:
[----:B-1----:R-:W-:-:S04]  /*ba10*/  IMAD.U32 R4, RZ, RZ, UR9 ;  /* 0x00000009ff047e24 */ /* 0x002fc8000f8e00ff */
[----:B------:R1:W2:Y:S03]  /*ba20*/  SYNCS.PHASECHK.TRANS64.TRYWAIT P1, [R4+URZ], R3 ;  /* 0x00000003040075a7 */ /* 0x0002a6000802017f */
[----:B--2---:R-:W-:Y:S05]  /*ba30*/  @!P1 NANOSLEEP.SYNCS 0x989680 ;  /* 0x009896800000995d */ /* 0x004fea0003900000 */
[----:B------:R-:W2:Y:S02]  /*ba40*/  @!P1 SYNCS.PHASECHK.TRANS64 P1, [R4+URZ], R3 ;  /* 0x00000003040095a7 */ /* 0x000ea4000802007f */
[----:B--2---:R-:W-:Y:S05]  /*ba50*/  @!P1 BRA `(.L_x_22) ;  /* 0xfffffffc00ec9947 */ /* 0x004fea000383ffff */
[----:B------:R-:W-:Y:S05]  /*ba60*/  BRA `(.L_x_21) ;  /* 0xffffff5c00647947 */ /* 0x000fea000383ffff */
.L_x_291:
[----:B------:R-:W-:Y:S01]  /*ba70*/  BSSY B1, `(.L_x_310) ;  /* 0x0000006000017945 */ /* 0x000fe20003800000 */
[----:B------:R-:W-:-:S07]  /*ba80*/  IMAD.MOV.U32 R15, RZ, RZ, -0x1 ;  /* 0xffffffffff0f7424 */ /* 0x000fce00078e00ff */
[----:B------:R-:W-:Y:S05]  /*ba90*/  WARPSYNC.COLLECTIVE R15, `(.L_x_311) ;  /* 0x000000000f0c7348 */ /* 0x000fea0003c00000 */
[----:B------:R-:W-:Y:S02]  /*baa0*/  ELECT P6, UR62, PT ;  /* 0x00000000003e782f */ /* 0x000fe400038c0000 */
[----:B------:R-:W-:Y:S01]  /*bab0*/  MOV R14, UR62 ;  /* 0x0000003e000e7c02 */ /* 0x000fe20008000f00 */
[----:B------:R-:W-:Y:S10]  /*bac0*/  ENDCOLLECTIVE ;  /* 0x000000000000791b */ /* 0x000ff40003800000 */
.L_x_311:
[----:B------:R-:W-:Y:S05]  /*bad0*/  BSYNC B1 ;  /* 0x0000000000017941 */ /* 0x000fea0003800000 */
.L_x_310:
[----:B------:R-:W-:Y:S05]  /*bae0*/  BRA `(.L_x_312) ;  /* 0xfffffff0003c7947 */ /* 0x000fea000383ffff */
.L_x_294:
[----:B0-----:R0:W1:Y:S02]  /*baf0*/  SYNCS.PHASECHK.TRANS64.TRYWAIT P1, [R14+URZ+0x18], R7 ;  /* 0x000018070e0075a7 */ /* 0x001064000802017f */
[----:B-1----:R-:W-:Y:S05]  /*bb00*/  @!P1 NANOSLEEP.SYNCS 0x989680 ;  /* 0x009896800000995d */ /* 0x002fea0003900000 */
[----:B------:R-:W1:Y:S02]  /*bb10*/  @!P1 SYNCS.PHASECHK.TRANS64 P1, [R14+URZ+0x18], R7 ;  /* 0x000018070e0095a7 */ /* 0x000e64000802007f */
[----:B-1----:R-:W-:Y:S05]  /*bb20*/  @!P1 BRA `(.L_x_294) ;  /* 0xfffffffc00f09947 */ /* 0x002fea000383ffff */
[----:B------:R-:W-:Y:S05]  /*bb30*/  BRA `(.L_x_313) ;  /* 0xfffffff000707947 */ /* 0x000fea000383ffff */
.L_x_303:
[----:B------:R-:W-:Y:S01]  /*bb40*/  BSSY B0, `(.L_x_314) ;  /* 0x0000006000007945 */ /* 0x000fe20003800000 */
[----:B------:R-:W-:-:S07]  /*bb50*/  IMAD.MOV.U32 R15, RZ, RZ, -0x1 ;  /* 0xffffffffff0f7424 */ /* 0x000fce00078e00ff */
[----:B------:R-:W-:Y:S05]  /*bb60*/  WARPSYNC.COLLECTIVE R15, `(.L_x_315) ;  /* 0x000000000f0c7348 */ /* 0x000fea0003c00000 */
[----:B------:R-:W-:Y:S02]  /*bb70*/  ELECT P6, UR62, PT ;  /* 0x00000000003e782f */ /* 0x000fe400038c0000 */
[----:B------:R-:W-:Y:S01]  /*bb80*/  MOV R14, UR62 ;  /* 0x0000003e000e7c02 */ /* 0x000fe20008000f00 */
[----:B------:R-:W-:Y:S10]  /*bb90*/  ENDCOLLECTIVE ;  /* 0x000000000000791b */ /* 0x000ff40003800000 */
.L_x_315:
[----:B------:R-:W-:Y:S05]  /*bba0*/  BSYNC B0 ;  /* 0x0000000000007941 */ /* 0x000fea0003800000 */
.L_x_314:
[----:B------:R-:W-:Y:S05]  /*bbb0*/  BRA `(.L_x_316) ;  /* 0xfffffff800f07947 */ /* 0x000fea000383ffff */
.L_x_307:
[----:B0-----:R0:W1:Y:S02]  /*bbc0*/  SYNCS.PHASECHK.TRANS64.TRYWAIT P0, [R7+URZ], R2 ;  /* 0x00000002070075a7 */ /* 0x001064000800017f */
[----:B-1----:R-:W-:Y:S05]  /*bbd0*/  @!P0 NANOSLEEP.SYNCS 0x989680 ;  /* 0x009896800000895d */ /* 0x002fea0003900000 */
[----:B------:R-:W1:Y:S02]  /*bbe0*/  @!P0 SYNCS.PHASECHK.TRANS64 P0, [R7+URZ], R2 ;  /* 0x00000002070085a7 */ /* 0x000e64000800007f */
[----:B-1----:R-:W-:Y:S05]  /*bbf0*/  @!P0 BRA `(.L_x_307) ;  /* 0xfffffffc00f08947 */ /* 0x002fea000383ffff */
[----:B------:R-:W-:Y:S05]  /*bc00*/  BRA `(.L_x_317) ;  /* 0xfffffffc00307947 */ /* 0x000fea000383ffff */
.L_x_308:
[----:B0-----:R0:W1:Y:S02]  /*bc10*/  SYNCS.PHASECHK.TRANS64.TRYWAIT P0, [R9+URZ], R4 ;  /* 0x00000004090075a7 */ /* 0x001064000800017f */
[----:B-1----:R-:W-:Y:S05]  /*bc20*/  @!P0 NANOSLEEP.SYNCS 0x989680 ;  /* 0x009896800000895d */ /* 0x002fea0003900000 */
[----:B------:R-:W1:Y:S02]  /*bc30*/  @!P0 SYNCS.PHASECHK.TRANS64 P0, [R9+URZ], R4 ;  /* 0x00000004090085a7 */ /* 0x000e64000800007f */
[----:B-1----:R-:W-:Y:S05]  /*bc40*/  @!P0 BRA `(.L_x_308) ;  /* 0xfffffffc00f08947 */ /* 0x002fea000383ffff */
[----:B------:R-:W-:Y:S05]  /*bc50*/  BRA `(.L_x_318) ;  /* 0xfffffffc00387947 */ /* 0x000fea000383ffff */
.L_x_319:
[----:B------:R-:W-:-:S00]  /*bc60*/  BRA `(.L_x_319) ;  /* 0xfffffffc00fc7947 */ /* 0x000fc0000383ffff */
[----:B------:R-:W-:-:S00]  /*bc70*/  NOP ;  /* 0x0000000000007918 */ /* 0x000fc00000000000 */
        /* <DEDUP_REMOVED lines=8> */
.L_x_320:


//--------------------- .nv.global.init           --------------------------
	.section	.nv.global.init,"aw",@progbits
.nv.global.init:
	.type		$str$22,@object
	.size		$str$22,($str$23 - $str$22)
$str$22:
        /*0000*/ 	.byte	0x6b, 0x5f, 0x74, 0x69, 0x6c, 0x65, 0x5f, 0x63, 0x6f, 0x75, 0x6e, 0x74, 0x20, 0x3e, 0x3d, 0x20
        /*0010*/ 	.byte	0x31, 0x00
	.type		$str$23,@object
	.size		$str$23,(__unnamed_1 - $str$23)
$str$23:
        /*0012*/ 	.byte	0x2f, 0x74, 0x6d, 0x70, 0x2f, 0x63, 0x75, 0x74, 0x6c, 0x61, 0x73, 0x73, 0x5f, 0x73, 0x77, 0x65
        /*0022*/ 	.byte	0x65, 0x70, 0x5f, 0x73, 0x72, 0x63, 0x2f, 0x69, 0x6e, 0x63, 0x6c, 0x75, 0x64, 0x65, 0x2f, 0x63
        /*0032*/ 	.byte	0x75, 0x74, 0x6c, 0x61, 0x73, 0x73, 0x2f, 0x67, 0x65, 0x6d, 0x6d, 0x2f, 0x63, 0x6f, 0x6c, 0x6c
        /*0042*/ 	.byte	0x65, 0x63, 0x74, 0x69, 0x76, 0x65, 0x2f, 0x73, 0x6d, 0x39, 0x30, 0x5f, 0x6d, 0x6d, 0x61, 0x5f
        /*0052*/ 	.byte	0x74, 0x6d, 0x61, 0x5f, 0x67, 0x6d, 0x6d, 0x61, 0x5f, 0x73, 0x73, 0x5f, 0x77, 0x61, 0x72, 0x70
        /*0062*/ 	.byte	0x73, 0x70, 0x65, 0x63, 0x69, 0x61, 0x6c, 0x69, 0x7a, 0x65, 0x64, 0x2e, 0x68, 0x70, 0x70, 0x00
	.type		__unnamed_1,@object
	.size		__unnamed_1,(.L_0 - __unnamed_1)
__unnamed_1:
        /*0072*/ 	.byte	0x76, 0x6f, 0x69, 0x64, 0x20, 0x63, 0x75, 0x74, 0x6c, 0x61, 0x73, 0x73, 0x3a, 0x3a, 0x67, 0x65
        /* <DEDUP_REMOVED lines=180> */
        /*0bc2*/ 	.byte	0x6e, 0x74, 0x69, 0x74, 0x79, 0x5d, 0x00
.L_0:


//--------------------- .nv.shared._ZN7cutlass13device_kernelINS_4gemm6kernel13GemmUniversalIN4cute5tupleIJiiiiEEENS1_10collective13CollectiveMmaINS1_34MainloopSm90TmaGmmaWarpSpecializedILi3ENS5_IJNS4_1CILi1EEESB_SB_EEENS1_35KernelTmaWarpSpecializedCooperativeEEENS5_IJNSA_ILi128EEENSA_ILi256EEESF_EEENS_10bfloat16_tENS5_IJlSB_lEEESI_SJ_NS4_8TiledMMAINS4_8MMA_AtomIJNS4_4SM904GMMA28MMA_64x256x16_F32BF16BF16_SSILNSN_5MajorE0ELSP_0ELNSN_7ScaleInE1ELSQ_1EEEEEENS4_6LayoutINS5_IJNSA_ILi2EEESB_SB_EEENS5_IJSB_NSA_ILi0EEESW_EEEEENS5_IJNS4_10UnderscoreESZ_SZ_EEEEENS4_13SM90_TMA_LOADENS4_14ComposedLayoutINS4_7SwizzleILi3ELi4ELi3EEENS4_18smem_ptr_flag_bitsILi16EEENST_INS5_IJNSA_ILi8EEENSA_ILi64EEEEEENS5_IJS19_SB_EEEEEEEvNS4_8identityES12_S1D_vS1E_EENS_8epilogue10collective6detail29Sm90TmaWarpSpecializedAdapterINS1H_15DefaultEpilogueISI_SJ_SJ_NS1G_6thread17LinearCombinationISI_Li1EffLNS1L_9ScaleType4KindE0ELNS_15FloatRoundStyleE2ESI_EENS1_15EpilogueDefaultEEEEEvvEEEEvNT_6ParamsE --------------------------
	.section	.nv.shared._ZN7cutlass13device_kernelINS_4gemm6kernel13GemmUniversalIN4cute5tupleIJiiiiEEENS1_10collective13CollectiveMmaINS1_34MainloopSm90TmaGmmaWarpSpecializedILi3ENS5_IJNS4_1CILi1EEESB_SB_EEENS1_35KernelTmaWarpSpecializedCooperativeEEENS5_IJNSA_ILi128EEENSA_ILi256EEESF_EEENS_10bfloat16_tENS5_IJlSB_lEEESI_SJ_NS4_8TiledMMAINS4_8MMA_AtomIJNS4_4SM904GMMA28MMA_64x256x16_F32BF16BF16_SSILNSN_5MajorE0ELSP_0ELNSN_7ScaleInE1ELSQ_1EEEEEENS4_6LayoutINS5_IJNSA_ILi2EEESB_SB_EEENS5_IJSB_NSA_ILi0EEESW_EEEEENS5_IJNS4_10UnderscoreESZ_SZ_EEEEENS4_13SM90_TMA_LOADENS4_14ComposedLayoutINS4_7SwizzleILi3ELi4ELi3EEENS4_18smem_ptr_flag_bitsILi16EEENST_INS5_IJNSA_ILi8EEENSA_ILi64EEEEEENS5_IJS19_SB_EEEEEEEvNS4_8identityES12_S1D_vS1E_EENS_8epilogue10collective6detail29Sm90TmaWarpSpecializedAdapterINS1H_15DefaultEpilogueISI_SJ_SJ_NS1G_6thread17LinearCombinationISI_Li1EffLNS1L_9ScaleType4KindE0ELNS_15FloatRoundStyleE2ESI_EENS1_15EpilogueDefaultEEEEEvvEEEEvNT_6ParamsE,"aw",@nobits
	.sectionflags	@""
	.align	16
	.zero		1024


//--------------------- .nv.shared.reserved.0     --------------------------
	.section	.nv.shared.reserved.0,"aw",@nobits
	.weak		__nv_reservedSMEM_offset_0_alias
	.size		__nv_reservedSMEM_offset_0_alias, 0, 0
	.other		__nv_reservedSMEM_offset_0_alias,@"STO_CUDA_RESERVED_SHARED STV_DEFAULT"
__nv_reservedSMEM_offset_0_alias:
	.zero		0


//--------------------- .nv.global                --------------------------
	.section	.nv.global,"aw",@nobits
.nv.global:
	.type		_ZN40_INTERNAL_1e732c03_4_k_cu_81912059_268904cute1_E,@object
	.size		_ZN40_INTERNAL_1e732c03_4_k_cu_81912059_268904cute1_E,(_ZN40_INTERNAL_1e732c03_4_k_cu_81912059_268904cuda3std3__45__cpo6cbeginE - _ZN40_INTERNAL_1e732c03_4_k_cu_81912059_268904cute1_E)
_ZN40_INTERNAL_1e732c03_4_k_cu_81912059_268904cute1_E:
	.zero		1
	.type		_ZN40_INTERNAL_1e732c03_4_k_cu_81912059_268904cuda3std3__45__cpo6cbeginE,@object
	.size		_ZN40_INTERNAL_1e732c03_4_k_cu_81912059_268904cuda3std3__45__cpo6cbeginE,(_ZN40_INTERNAL_1e732c03_4_k_cu_81912059_268904cuda3std3__48in_placeE - _ZN40_INTERNAL_1e732c03_4_k_cu_81912059_268904cuda3std3__45__cpo6cbeginE)
_ZN40_INTERNAL_1e732c03_4_k_cu_81912059_268904cuda3std3__45__cpo6cbeginE:
	.zero		1
	.type		_ZN40_INTERNAL_1e732c03_4_k_cu_81912059_268904cuda3std3__48in_placeE,@object
	.size		_ZN40_INTERNAL_1e732c03_4_k_cu_81912059_268904cuda3std3__48in_placeE,(_ZN40_INTERNAL_1e732c03_4_k_cu_81912059_268904cuda3std6ranges3__45__cpo9iter_moveE - _ZN40_INTERNAL_1e732c03_4_k_cu_81912059_268904cuda3std3__48in_placeE)
_ZN40_INTERNAL_1e732c03_4_k_cu_81912059_268904cuda3std3__48in_placeE:
	.zero		1
	.type		_ZN40_INTERNAL_1e732c03_4_k_cu_81912059_268904cuda3std6ranges3__45__cpo9iter_moveE,@object
	.size		_ZN40_INTERNAL_1e732c03_4_k_cu_81912059_268904cuda3std6ranges3__45__cpo9iter_moveE,(_ZN40_INTERNAL_1e732c03_4_k_cu_81912059_268904cuda3std3__45__cpo5beginE - _ZN40_INTERNAL_1e732c03_4_k_cu_81912059_268904cuda3std6ranges3__45__cpo9iter_moveE)
_ZN40_INTERNAL_1e732c03_4_k_cu_81912059_268904cuda3std6ranges3__45__cpo9iter_moveE:
	.zero		1
	.type		_ZN40_INTERNAL_1e732c03_4_k_cu_81912059_268904cuda3std3__45__cpo5beginE,@object
	.size		_ZN40_INTERNAL_1e732c03_4_k_cu_81912059_268904cuda3std3__45__cpo5beginE,(_ZN40_INTERNAL_1e732c03_4_k_cu_81912059_268904cuda3std3__442_GLOBAL__N__1e732c03_4_k_cu_81912059_268906ignoreE - _ZN40_INTERNAL_1e732c03_4_k_cu_81912059_268904cuda3std3__45__cpo5beginE)
_ZN40_INTERNAL_1e732c03_4_k_cu_81912059_268904cuda3std3__45__cpo5beginE:
	.zero		1
	.type		_ZN40_INTERNAL_1e732c03_4_k_cu_81912059_268904cuda3std3__442_GLOBAL__N__1e732c03_4_k_cu_81912059_268906ignoreE,@object
	.size		_ZN40_INTERNAL_1e732c03_4_k_cu_81912059_268904cuda3std3__442_GLOBAL__N__1e732c03_4_k_cu_81912059_268906ignoreE,(_ZN40_INTERNAL_1e732c03_4_k_cu_81912059_268904cute7productE - _ZN40_INTERNAL_1e732c03_4_k_cu_81912059_268904cuda3std3__442_GLOBAL__N__1e732c03_4_k_cu_81912059_268906ignoreE)
_ZN40_INTERNAL_1e732c03_4_k_cu_81912059_268904cuda3std3__442_GLOBAL__N__1e732c03_4_k_cu_81912059_268906ignoreE:
	.zero		1
	.type		_ZN40_INTERNAL_1e732c03_4_k_cu_81912059_268904cute7productE,@object
	.size		_ZN40_INTERNAL_1e732c03_4_k_cu_81912059_268904cute7productE,(_ZN40_INTERNAL_1e732c03_4_k_cu_81912059_268904cuda3std3__45__cpo3endE - _ZN40_INTERNAL_1e732c03_4_k_cu_81912059_268904cute7productE)
_ZN40_INTERNAL_1e732c03_4_k_cu_81912059_268904cute7productE:
	.zero		1
	.type		_ZN40_INTERNAL_1e732c03_4_k_cu_81912059_268904cuda3std3__45__cpo3endE,@object
	.size		_ZN40_INTERNAL_1e732c03_4_k_cu_81912059_268904cuda3std3__45__cpo3endE,(_ZN40_INTERNAL_1e732c03_4_k_cu_81912059_268904cuda3std3__419piecewise_constructE - _ZN40_INTERNAL_1e732c03_4_k_cu_81912059_268904cuda3std3__45__cpo3endE)
_ZN40_INTERNAL_1e732c03_4_k_cu_81912059_268904cuda3std3__45__cpo3endE:
	.zero		1
	.type		_ZN40_INTERNAL_1e732c03_4_k_cu_81912059_268904cuda3std3__419piecewise_constructE,@object
	.size		_ZN40_INTERNAL_1e732c03_4_k_cu_81912059_268904cuda3std3__419piecewise_constructE,(_ZN40_INTERNAL_1e732c03_4_k_cu_81912059_268904cuda3std3__45__cpo4cendE - _ZN40_INTERNAL_1e732c03_4_k_cu_81912059_268904cuda3std3__419piecewise_constructE)
_ZN40_INTERNAL_1e732c03_4_k_cu_81912059_268904cuda3std3__419piecewise_constructE:
	.zero		1
	.type		_ZN40_INTERNAL_1e732c03_4_k_cu_81912059_268904cuda3std3__45__cpo4cendE,@object
	.size		_ZN40_INTERNAL_1e732c03_4_k_cu_81912059_268904cuda3std3__45__cpo4cendE,(_ZN40_INTERNAL_1e732c03_4_k_cu_81912059_268904cuda3std6ranges3__45__cpo4swapE - _ZN40_INTERNAL_1e732c03_4_k_cu_81912059_268904cuda3std3__45__cpo4cendE)
_ZN40_INTERNAL_1e732c03_4_k_cu_81912059_268904cuda3std3__45__cpo4cendE:
	.zero		1
	.type		_ZN40_INTERNAL_1e732c03_4_k_cu_81912059_268904cuda3std6ranges3__45__cpo4swapE,@object
	.size		_ZN40_INTERNAL_1e732c03_4_k_cu_81912059_268904cuda3std6ranges3__45__cpo4swapE,(.L_8 - _ZN40_INTERNAL_1e732c03_4_k_cu_81912059_268904cuda3std6ranges3__45__cpo4swapE)
_ZN40_INTERNAL_1e732c03_4_k_cu_81912059_268904cuda3std6ranges3__45__cpo4swapE:
	.zero		1
.L_8:


//--------------------- .nv.constant0._ZN7cutlass13device_kernelINS_4gemm6kernel13GemmUniversalIN4cute5tupleIJiiiiEEENS1_10collective13CollectiveMmaINS1_34MainloopSm90TmaGmmaWarpSpecializedILi3ENS5_IJNS4_1CILi1EEESB_SB_EEENS1_35KernelTmaWarpSpecializedCooperativeEEENS5_IJNSA_ILi128EEENSA_ILi256EEESF_EEENS_10bfloat16_tENS5_IJlSB_lEEESI_SJ_NS4_8TiledMMAINS4_8MMA_AtomIJNS4_4SM904GMMA28MMA_64x256x16_F32BF16BF16_SSILNSN_5MajorE0ELSP_0ELNSN_7ScaleInE1ELSQ_1EEEEEENS4_6LayoutINS5_IJNSA_ILi2EEESB_SB_EEENS5_IJSB_NSA_ILi0EEESW_EEEEENS5_IJNS4_10UnderscoreESZ_SZ_EEEEENS4_13SM90_TMA_LOADENS4_14ComposedLayoutINS4_7SwizzleILi3ELi4ELi3EEENS4_18smem_ptr_flag_bitsILi16EEENST_INS5_IJNSA_ILi8EEENSA_ILi64EEEEEENS5_IJS19_SB_EEEEEEEvNS4_8identityES12_S1D_vS1E_EENS_8epilogue10collective6detail29Sm90TmaWarpSpecializedAdapterINS1H_15DefaultEpilogueISI_SJ_SJ_NS1G_6thread17LinearCombinationISI_Li1EffLNS1L_9ScaleType4KindE0ELNS_15FloatRoundStyleE2ESI_EENS1_15EpilogueDefaultEEEEEvvEEEEvNT_6ParamsE --------------------------
	.section	.nv.constant0._ZN7cutlass13device_kernelINS_4gemm6kernel13GemmUniversalIN4cute5tupleIJiiiiEEENS1_10collective13CollectiveMmaINS1_34MainloopSm90TmaGmmaWarpSpecializedILi3ENS5_IJNS4_1CILi1EEESB_SB_EEENS1_35KernelTmaWarpSpecializedCooperativeEEENS5_IJNSA_ILi128EEENSA_ILi256EEESF_EEENS_10bfloat16_tENS5_IJlSB_lEEESI_SJ_NS4_8TiledMMAINS4_8MMA_AtomIJNS4_4SM904GMMA28MMA_64x256x16_F32BF16BF16_SSILNSN_5MajorE0ELSP_0ELNSN_7ScaleInE1ELSQ_1EEEEEENS4_6LayoutINS5_IJNSA_ILi2EEESB_SB_EEENS5_IJSB_NSA_ILi0EEESW_EEEEENS5_IJNS4_10UnderscoreESZ_SZ_EEEEENS4_13SM90_TMA_LOADENS4_14ComposedLayoutINS4_7SwizzleILi3ELi4ELi3EEENS4_18smem_ptr_flag_bitsILi16EEENST_INS5_IJNSA_ILi8EEENSA_ILi64EEEEEENS5_IJS19_SB_EEEEEEEvNS4_8identityES12_S1D_vS1E_EENS_8epilogue10collective6detail29Sm90TmaWarpSpecializedAdapterINS1H_15DefaultEpilogueISI_SJ_SJ_NS1G_6thread17LinearCombinationISI_Li1EffLNS1L_9ScaleType4KindE0ELNS_15FloatRoundStyleE2ESI_EENS1_15EpilogueDefaultEEEEEvvEEEEvNT_6ParamsE,"a",@progbits
	.sectionflags	@""
	.align	4
.nv.constant0._ZN7cutlass13device_kernelINS_4gemm6kernel13GemmUniversalIN4cute5tupleIJiiiiEEENS1_10collective13CollectiveMmaINS1_34MainloopSm90TmaGmmaWarpSpecializedILi3ENS5_IJNS4_1CILi1EEESB_SB_EEENS1_35KernelTmaWarpSpecializedCooperativeEEENS5_IJNSA_ILi128EEENSA_ILi256EEESF_EEENS_10bfloat16_tENS5_IJlSB_lEEESI_SJ_NS4_8TiledMMAINS4_8MMA_AtomIJNS4_4SM904GMMA28MMA_64x256x16_F32BF16BF16_SSILNSN_5MajorE0ELSP_0ELNSN_7ScaleInE1ELSQ_1EEEEEENS4_6LayoutINS5_IJNSA_ILi2EEESB_SB_EEENS5_IJSB_NSA_ILi0EEESW_EEEEENS5_IJNS4_10UnderscoreESZ_SZ_EEEEENS4_13SM90_TMA_LOADENS4_14ComposedLayoutINS4_7SwizzleILi3ELi4ELi3EEENS4_18smem_ptr_flag_bitsILi16EEENST_INS5_IJNSA_ILi8EEENSA_ILi64EEEEEENS5_IJS19_SB_EEEEEEEvNS4_8identityES12_S1D_vS1E_EENS_8epilogue10collective6detail29Sm90TmaWarpSpecializedAdapterINS1H_15DefaultEpilogueISI_SJ_SJ_NS1G_6thread17LinearCombinationISI_Li1EffLNS1L_9ScaleType4KindE0ELNS_15FloatRoundStyleE2ESI_EENS1_15EpilogueDefaultEEEEEvvEEEEvNT_6ParamsE:
	.zero		1664


//--------------------- SYMBOLS --------------------------

	.type		.nv.reservedSmem.offset0,@object
	.size		.nv.reservedSmem.offset0,0x4
	.type		__assertfail,@function
